//
// Generated by NVIDIA NVVM Compiler
//
// Compiler Build ID: CL-36424714
// Cuda compilation tools, release 13.0, V13.0.88
// Based on NVVM 20.0.0
//

.version 9.0
.target sm_100
.address_size 64

	// .globl	vchordrq_assign_kernel_0

.visible .entry vchordrq_assign_kernel_0(
	.param .u64 .ptr .align 1 vchordrq_assign_kernel_0_param_0,
	.param .u64 vchordrq_assign_kernel_0_param_1,
	.param .u64 vchordrq_assign_kernel_0_param_2,
	.param .u64 .ptr .align 1 vchordrq_assign_kernel_0_param_3,
	.param .u64 .ptr .align 1 vchordrq_assign_kernel_0_param_4,
	.param .u64 vchordrq_assign_kernel_0_param_5
)
{
	.reg .pred 	%p<19>;
	.reg .b32 	%r<9>;
	.reg .b32 	%f<82>;
	.reg .b64 	%rd<103>;

	ld.param.u64 	%rd48, [vchordrq_assign_kernel_0_param_0];
	ld.param.u64 	%rd45, [vchordrq_assign_kernel_0_param_1];
	ld.param.u64 	%rd46, [vchordrq_assign_kernel_0_param_2];
	ld.param.u64 	%rd49, [vchordrq_assign_kernel_0_param_3];
	ld.param.u64 	%rd50, [vchordrq_assign_kernel_0_param_5];
	cvta.to.global.u64 	%rd1, %rd48;
	cvta.to.global.u64 	%rd2, %rd49;
	mov.u32 	%r3, %ctaid.x;
	mov.u32 	%r4, %ntid.x;
	mov.u32 	%r5, %tid.x;
	mad.lo.s32 	%r6, %r3, %r4, %r5;
	cvt.u64.u32 	%rd3, %r6;
	setp.le.u64 	%p1, %rd50, %rd3;
	@%p1 bra 	$L__BB0_23;
	setp.eq.s64 	%p2, %rd46, 0;
	mov.b32 	%r8, -1;
	@%p2 bra 	$L__BB0_22;
	setp.ne.s64 	%p3, %rd45, 0;
	mul.lo.s64 	%rd4, %rd45, %rd3;
	@%p3 bra 	$L__BB0_8;
	and.b64  	%rd91, %rd46, 3;
	setp.lt.u64 	%p13, %rd46, 4;
	mov.f32 	%f71, 0f7F800000;
	mov.b64 	%rd102, 4294967295;
	mov.b64 	%rd92, 0;
	@%p13 bra 	$L__BB0_6;
	and.b64  	%rd92, %rd46, -4;
	neg.s64 	%rd7, %rd92;
	mov.f32 	%f71, 0f7F800000;
	mov.b64 	%rd102, 4294967295;
	mov.b64 	%rd86, 0;
$L__BB0_5:
	setp.gt.f32 	%p14, %f71, 0f00000000;
	selp.f32 	%f71, 0f80000000, %f71, %p14;
	selp.b64 	%rd102, %rd86, %rd102, %p14;
	add.s64 	%rd86, %rd86, 4;
	add.s64 	%rd81, %rd7, %rd86;
	setp.ne.s64 	%p15, %rd81, 0;
	@%p15 bra 	$L__BB0_5;
$L__BB0_6:
	setp.eq.s64 	%p16, %rd91, 0;
	@%p16 bra 	$L__BB0_21;
$L__BB0_7:
	.pragma "nounroll";
	setp.gt.f32 	%p17, %f71, 0f00000000;
	selp.f32 	%f71, 0f80000000, %f71, %p17;
	selp.b64 	%rd102, %rd92, %rd102, %p17;
	add.s64 	%rd92, %rd92, 1;
	add.s64 	%rd91, %rd91, -1;
	setp.eq.s64 	%p18, %rd91, 0;
	@%p18 bra 	$L__BB0_21;
	bra.uni 	$L__BB0_7;
$L__BB0_8:
	and.b64  	%rd21, %rd45, 7;
	and.b64  	%rd22, %rd45, 3;
	and.b64  	%rd23, %rd45, -8;
	and.b64  	%rd24, %rd45, 1;
	shl.b64 	%rd25, %rd45, 2;
	mov.f32 	%f73, 0f7F800000;
	mov.b64 	%rd102, 4294967295;
	mov.b64 	%rd94, 0;
$L__BB0_9:
	setp.lt.u64 	%p4, %rd45, 8;
	mul.lo.s64 	%rd28, %rd94, %rd45;
	mov.f32 	%f81, 0f00000000;
	mov.b64 	%rd100, 0;
	@%p4 bra 	$L__BB0_12;
	shl.b64 	%rd54, %rd4, 2;
	add.s64 	%rd55, %rd54, %rd2;
	add.s64 	%rd97, %rd55, 16;
	mad.lo.s64 	%rd56, %rd25, %rd94, %rd1;
	add.s64 	%rd96, %rd56, 16;
	mov.f32 	%f81, 0f00000000;
	mov.u64 	%rd98, %rd23;
$L__BB0_11:
	.pragma "nounroll";
	ld.global.f32 	%f24, [%rd97+-16];
	ld.global.f32 	%f25, [%rd96+-16];
	fma.rn.f32 	%f26, %f24, %f25, %f81;
	ld.global.f32 	%f27, [%rd97+-12];
	ld.global.f32 	%f28, [%rd96+-12];
	fma.rn.f32 	%f29, %f27, %f28, %f26;
	ld.global.f32 	%f30, [%rd97+-8];
	ld.global.f32 	%f31, [%rd96+-8];
	fma.rn.f32 	%f32, %f30, %f31, %f29;
	ld.global.f32 	%f33, [%rd97+-4];
	ld.global.f32 	%f34, [%rd96+-4];
	fma.rn.f32 	%f35, %f33, %f34, %f32;
	ld.global.f32 	%f36, [%rd97];
	ld.global.f32 	%f37, [%rd96];
	fma.rn.f32 	%f38, %f36, %f37, %f35;
	ld.global.f32 	%f39, [%rd97+4];
	ld.global.f32 	%f40, [%rd96+4];
	fma.rn.f32 	%f41, %f39, %f40, %f38;
	ld.global.f32 	%f42, [%rd97+8];
	ld.global.f32 	%f43, [%rd96+8];
	fma.rn.f32 	%f44, %f42, %f43, %f41;
	ld.global.f32 	%f45, [%rd97+12];
	ld.global.f32 	%f46, [%rd96+12];
	fma.rn.f32 	%f81, %f45, %f46, %f44;
	add.s64 	%rd98, %rd98, -8;
	add.s64 	%rd97, %rd97, 32;
	add.s64 	%rd96, %rd96, 32;
	setp.ne.s64 	%p5, %rd98, 0;
	mov.u64 	%rd100, %rd23;
	@%p5 bra 	$L__BB0_11;
$L__BB0_12:
	setp.eq.s64 	%p6, %rd21, 0;
	@%p6 bra 	$L__BB0_20;
	add.s64 	%rd57, %rd21, -1;
	setp.lt.u64 	%p7, %rd57, 3;
	@%p7 bra 	$L__BB0_15;
	add.s64 	%rd58, %rd100, %rd4;
	shl.b64 	%rd59, %rd58, 2;
	add.s64 	%rd60, %rd2, %rd59;
	ld.global.f32 	%f48, [%rd60];
	add.s64 	%rd61, %rd100, %rd28;
	shl.b64 	%rd62, %rd61, 2;
	add.s64 	%rd63, %rd1, %rd62;
	ld.global.f32 	%f49, [%rd63];
	fma.rn.f32 	%f50, %f48, %f49, %f81;
	ld.global.f32 	%f51, [%rd60+4];
	ld.global.f32 	%f52, [%rd63+4];
	fma.rn.f32 	%f53, %f51, %f52, %f50;
	ld.global.f32 	%f54, [%rd60+8];
	ld.global.f32 	%f55, [%rd63+8];
	fma.rn.f32 	%f56, %f54, %f55, %f53;
	ld.global.f32 	%f57, [%rd60+12];
	ld.global.f32 	%f58, [%rd63+12];
	fma.rn.f32 	%f81, %f57, %f58, %f56;
	add.s64 	%rd100, %rd100, 4;
$L__BB0_15:
	setp.eq.s64 	%p8, %rd22, 0;
	@%p8 bra 	$L__BB0_20;
	setp.eq.s64 	%p9, %rd22, 1;
	@%p9 bra 	$L__BB0_18;
	add.s64 	%rd64, %rd100, %rd4;
	shl.b64 	%rd65, %rd64, 2;
	add.s64 	%rd66, %rd2, %rd65;
	ld.global.f32 	%f60, [%rd66];
	add.s64 	%rd67, %rd100, %rd28;
	shl.b64 	%rd68, %rd67, 2;
	add.s64 	%rd69, %rd1, %rd68;
	ld.global.f32 	%f61, [%rd69];
	fma.rn.f32 	%f62, %f60, %f61, %f81;
	ld.global.f32 	%f63, [%rd66+4];
	ld.global.f32 	%f64, [%rd69+4];
	fma.rn.f32 	%f81, %f63, %f64, %f62;
	add.s64 	%rd100, %rd100, 2;
$L__BB0_18:
	setp.eq.s64 	%p10, %rd24, 0;
	@%p10 bra 	$L__BB0_20;
	add.s64 	%rd70, %rd100, %rd4;
	shl.b64 	%rd71, %rd70, 2;
	add.s64 	%rd72, %rd2, %rd71;
	ld.global.f32 	%f65, [%rd72];
	add.s64 	%rd73, %rd100, %rd28;
	shl.b64 	%rd74, %rd73, 2;
	add.s64 	%rd75, %rd1, %rd74;
	ld.global.f32 	%f66, [%rd75];
	fma.rn.f32 	%f81, %f65, %f66, %f81;
$L__BB0_20:
	neg.f32 	%f67, %f81;
	setp.gt.f32 	%p11, %f73, %f67;
	selp.f32 	%f73, %f67, %f73, %p11;
	selp.b64 	%rd102, %rd94, %rd102, %p11;
	add.s64 	%rd94, %rd94, 1;
	setp.ne.s64 	%p12, %rd94, %rd46;
	@%p12 bra 	$L__BB0_9;
$L__BB0_21:
	cvt.u32.u64 	%r8, %rd102;
$L__BB0_22:
	ld.param.u64 	%rd85, [vchordrq_assign_kernel_0_param_4];
	cvta.to.global.u64 	%rd82, %rd85;
	shl.b64 	%rd83, %rd3, 2;
	add.s64 	%rd84, %rd82, %rd83;
	st.global.u32 	[%rd84], %r8;
$L__BB0_23:
	ret;

}
	// .globl	vchordrq_assign_kernel_1
.visible .entry vchordrq_assign_kernel_1(
	.param .u64 .ptr .align 1 vchordrq_assign_kernel_1_param_0,
	.param .u64 vchordrq_assign_kernel_1_param_1,
	.param .u64 vchordrq_assign_kernel_1_param_2,
	.param .u64 .ptr .align 1 vchordrq_assign_kernel_1_param_3,
	.param .u64 .ptr .align 1 vchordrq_assign_kernel_1_param_4,
	.param .u64 vchordrq_assign_kernel_1_param_5
)
{
	.reg .pred 	%p<19>;
	.reg .b32 	%r<9>;
	.reg .b32 	%f<96>;
	.reg .b64 	%rd<103>;

	ld.param.u64 	%rd48, [vchordrq_assign_kernel_1_param_0];
	ld.param.u64 	%rd45, [vchordrq_assign_kernel_1_param_1];
	ld.param.u64 	%rd46, [vchordrq_assign_kernel_1_param_2];
	ld.param.u64 	%rd49, [vchordrq_assign_kernel_1_param_3];
	ld.param.u64 	%rd50, [vchordrq_assign_kernel_1_param_5];
	cvta.to.global.u64 	%rd1, %rd48;
	cvta.to.global.u64 	%rd2, %rd49;
	mov.u32 	%r3, %ctaid.x;
	mov.u32 	%r4, %ntid.x;
	mov.u32 	%r5, %tid.x;
	mad.lo.s32 	%r6, %r3, %r4, %r5;
	cvt.u64.u32 	%rd3, %r6;
	setp.le.u64 	%p1, %rd50, %rd3;
	@%p1 bra 	$L__BB1_23;
	setp.eq.s64 	%p2, %rd46, 0;
	mov.b32 	%r8, -1;
	@%p2 bra 	$L__BB1_22;
	setp.ne.s64 	%p3, %rd45, 0;
	mul.lo.s64 	%rd4, %rd45, %rd3;
	@%p3 bra 	$L__BB1_8;
	and.b64  	%rd91, %rd46, 3;
	setp.lt.u64 	%p13, %rd46, 4;
	mov.f32 	%f85, 0f7F800000;
	mov.b64 	%rd102, 4294967295;
	mov.b64 	%rd92, 0;
	@%p13 bra 	$L__BB1_6;
	and.b64  	%rd92, %rd46, -4;
	neg.s64 	%rd7, %rd92;
	mov.f32 	%f85, 0f7F800000;
	mov.b64 	%rd102, 4294967295;
	mov.b64 	%rd86, 0;
$L__BB1_5:
	setp.gt.f32 	%p14, %f85, 0f00000000;
	selp.f32 	%f85, 0f00000000, %f85, %p14;
	selp.b64 	%rd102, %rd86, %rd102, %p14;
	add.s64 	%rd86, %rd86, 4;
	add.s64 	%rd81, %rd7, %rd86;
	setp.ne.s64 	%p15, %rd81, 0;
	@%p15 bra 	$L__BB1_5;
$L__BB1_6:
	setp.eq.s64 	%p16, %rd91, 0;
	@%p16 bra 	$L__BB1_21;
$L__BB1_7:
	.pragma "nounroll";
	setp.gt.f32 	%p17, %f85, 0f00000000;
	selp.f32 	%f85, 0f00000000, %f85, %p17;
	selp.b64 	%rd102, %rd92, %rd102, %p17;
	add.s64 	%rd92, %rd92, 1;
	add.s64 	%rd91, %rd91, -1;
	setp.eq.s64 	%p18, %rd91, 0;
	@%p18 bra 	$L__BB1_21;
	bra.uni 	$L__BB1_7;
$L__BB1_8:
	and.b64  	%rd21, %rd45, 7;
	and.b64  	%rd22, %rd45, 3;
	and.b64  	%rd23, %rd45, -8;
	and.b64  	%rd24, %rd45, 1;
	shl.b64 	%rd25, %rd45, 2;
	mov.f32 	%f87, 0f7F800000;
	mov.b64 	%rd102, 4294967295;
	mov.b64 	%rd94, 0;
$L__BB1_9:
	setp.lt.u64 	%p4, %rd45, 8;
	mul.lo.s64 	%rd28, %rd94, %rd45;
	mov.f32 	%f95, 0f00000000;
	mov.b64 	%rd100, 0;
	@%p4 bra 	$L__BB1_12;
	shl.b64 	%rd54, %rd4, 2;
	add.s64 	%rd55, %rd54, %rd2;
	add.s64 	%rd97, %rd55, 16;
	mad.lo.s64 	%rd56, %rd25, %rd94, %rd1;
	add.s64 	%rd96, %rd56, 16;
	mov.f32 	%f95, 0f00000000;
	mov.u64 	%rd98, %rd23;
$L__BB1_11:
	.pragma "nounroll";
	ld.global.f32 	%f24, [%rd97+-16];
	ld.global.f32 	%f25, [%rd96+-16];
	sub.f32 	%f26, %f24, %f25;
	fma.rn.f32 	%f27, %f26, %f26, %f95;
	ld.global.f32 	%f28, [%rd97+-12];
	ld.global.f32 	%f29, [%rd96+-12];
	sub.f32 	%f30, %f28, %f29;
	fma.rn.f32 	%f31, %f30, %f30, %f27;
	ld.global.f32 	%f32, [%rd97+-8];
	ld.global.f32 	%f33, [%rd96+-8];
	sub.f32 	%f34, %f32, %f33;
	fma.rn.f32 	%f35, %f34, %f34, %f31;
	ld.global.f32 	%f36, [%rd97+-4];
	ld.global.f32 	%f37, [%rd96+-4];
	sub.f32 	%f38, %f36, %f37;
	fma.rn.f32 	%f39, %f38, %f38, %f35;
	ld.global.f32 	%f40, [%rd97];
	ld.global.f32 	%f41, [%rd96];
	sub.f32 	%f42, %f40, %f41;
	fma.rn.f32 	%f43, %f42, %f42, %f39;
	ld.global.f32 	%f44, [%rd97+4];
	ld.global.f32 	%f45, [%rd96+4];
	sub.f32 	%f46, %f44, %f45;
	fma.rn.f32 	%f47, %f46, %f46, %f43;
	ld.global.f32 	%f48, [%rd97+8];
	ld.global.f32 	%f49, [%rd96+8];
	sub.f32 	%f50, %f48, %f49;
	fma.rn.f32 	%f51, %f50, %f50, %f47;
	ld.global.f32 	%f52, [%rd97+12];
	ld.global.f32 	%f53, [%rd96+12];
	sub.f32 	%f54, %f52, %f53;
	fma.rn.f32 	%f95, %f54, %f54, %f51;
	add.s64 	%rd98, %rd98, -8;
	add.s64 	%rd97, %rd97, 32;
	add.s64 	%rd96, %rd96, 32;
	setp.ne.s64 	%p5, %rd98, 0;
	mov.u64 	%rd100, %rd23;
	@%p5 bra 	$L__BB1_11;
$L__BB1_12:
	setp.eq.s64 	%p6, %rd21, 0;
	@%p6 bra 	$L__BB1_20;
	add.s64 	%rd57, %rd21, -1;
	setp.lt.u64 	%p7, %rd57, 3;
	@%p7 bra 	$L__BB1_15;
	add.s64 	%rd58, %rd100, %rd4;
	shl.b64 	%rd59, %rd58, 2;
	add.s64 	%rd60, %rd2, %rd59;
	ld.global.f32 	%f56, [%rd60];
	add.s64 	%rd61, %rd100, %rd28;
	shl.b64 	%rd62, %rd61, 2;
	add.s64 	%rd63, %rd1, %rd62;
	ld.global.f32 	%f57, [%rd63];
	sub.f32 	%f58, %f56, %f57;
	fma.rn.f32 	%f59, %f58, %f58, %f95;
	ld.global.f32 	%f60, [%rd60+4];
	ld.global.f32 	%f61, [%rd63+4];
	sub.f32 	%f62, %f60, %f61;
	fma.rn.f32 	%f63, %f62, %f62, %f59;
	ld.global.f32 	%f64, [%rd60+8];
	ld.global.f32 	%f65, [%rd63+8];
	sub.f32 	%f66, %f64, %f65;
	fma.rn.f32 	%f67, %f66, %f66, %f63;
	ld.global.f32 	%f68, [%rd60+12];
	ld.global.f32 	%f69, [%rd63+12];
	sub.f32 	%f70, %f68, %f69;
	fma.rn.f32 	%f95, %f70, %f70, %f67;
	add.s64 	%rd100, %rd100, 4;
$L__BB1_15:
	setp.eq.s64 	%p8, %rd22, 0;
	@%p8 bra 	$L__BB1_20;
	setp.eq.s64 	%p9, %rd22, 1;
	@%p9 bra 	$L__BB1_18;
	add.s64 	%rd64, %rd100, %rd4;
	shl.b64 	%rd65, %rd64, 2;
	add.s64 	%rd66, %rd2, %rd65;
	ld.global.f32 	%f72, [%rd66];
	add.s64 	%rd67, %rd100, %rd28;
	shl.b64 	%rd68, %rd67, 2;
	add.s64 	%rd69, %rd1, %rd68;
	ld.global.f32 	%f73, [%rd69];
	sub.f32 	%f74, %f72, %f73;
	fma.rn.f32 	%f75, %f74, %f74, %f95;
	ld.global.f32 	%f76, [%rd66+4];
	ld.global.f32 	%f77, [%rd69+4];
	sub.f32 	%f78, %f76, %f77;
	fma.rn.f32 	%f95, %f78, %f78, %f75;
	add.s64 	%rd100, %rd100, 2;
$L__BB1_18:
	setp.eq.s64 	%p10, %rd24, 0;
	@%p10 bra 	$L__BB1_20;
	add.s64 	%rd70, %rd100, %rd4;
	shl.b64 	%rd71, %rd70, 2;
	add.s64 	%rd72, %rd2, %rd71;
	ld.global.f32 	%f79, [%rd72];
	add.s64 	%rd73, %rd100, %rd28;
	shl.b64 	%rd74, %rd73, 2;
	add.s64 	%rd75, %rd1, %rd74;
	ld.global.f32 	%f80, [%rd75];
	sub.f32 	%f81, %f79, %f80;
	fma.rn.f32 	%f95, %f81, %f81, %f95;
$L__BB1_20:
	setp.lt.f32 	%p11, %f95, %f87;
	selp.f32 	%f87, %f95, %f87, %p11;
	selp.b64 	%rd102, %rd94, %rd102, %p11;
	add.s64 	%rd94, %rd94, 1;
	setp.ne.s64 	%p12, %rd94, %rd46;
	@%p12 bra 	$L__BB1_9;
$L__BB1_21:
	cvt.u32.u64 	%r8, %rd102;
$L__BB1_22:
	ld.param.u64 	%rd85, [vchordrq_assign_kernel_1_param_4];
	cvta.to.global.u64 	%rd82, %rd85;
	shl.b64 	%rd83, %rd3, 2;
	add.s64 	%rd84, %rd82, %rd83;
	st.global.u32 	[%rd84], %r8;
$L__BB1_23:
	ret;

}
	// .globl	vchordrq_assign_kernel_2
.visible .entry vchordrq_assign_kernel_2(
	.param .u64 .ptr .align 1 vchordrq_assign_kernel_2_param_0,
	.param .u64 vchordrq_assign_kernel_2_param_1,
	.param .u64 vchordrq_assign_kernel_2_param_2,
	.param .u64 .ptr .align 1 vchordrq_assign_kernel_2_param_3,
	.param .u64 .ptr .align 1 vchordrq_assign_kernel_2_param_4,
	.param .u64 vchordrq_assign_kernel_2_param_5
)
{
	.reg .pred 	%p<24>;
	.reg .b16 	%rs<253>;
	.reg .b32 	%r<9>;
	.reg .b32 	%f<3>;
	.reg .b64 	%rd<107>;

	ld.param.u64 	%rd50, [vchordrq_assign_kernel_2_param_0];
	ld.param.u64 	%rd47, [vchordrq_assign_kernel_2_param_1];
	ld.param.u64 	%rd48, [vchordrq_assign_kernel_2_param_2];
	ld.param.u64 	%rd51, [vchordrq_assign_kernel_2_param_3];
	ld.param.u64 	%rd49, [vchordrq_assign_kernel_2_param_4];
	ld.param.u64 	%rd52, [vchordrq_assign_kernel_2_param_5];
	cvta.to.global.u64 	%rd1, %rd50;
	cvta.to.global.u64 	%rd2, %rd51;
	mov.u32 	%r3, %ctaid.x;
	mov.u32 	%r4, %ntid.x;
	mov.u32 	%r5, %tid.x;
	mad.lo.s32 	%r6, %r3, %r4, %r5;
	cvt.u64.u32 	%rd3, %r6;
	setp.le.u64 	%p1, %rd52, %rd3;
	@%p1 bra 	$L__BB2_26;
	mov.f32 	%f1, 0f7F800000;
	// begin inline asm
	{  cvt.rn.f16.f32 %rs242, %f1;}

	// end inline asm
	setp.eq.s64 	%p2, %rd48, 0;
	mov.b32 	%r8, -1;
	@%p2 bra 	$L__BB2_25;
	mov.f32 	%f2, 0f00000000;
	// begin inline asm
	{  cvt.rn.f16.f32 %rs27, %f2;}

	// end inline asm
	setp.ne.s64 	%p3, %rd47, 0;
	mul.lo.s64 	%rd4, %rd47, %rd3;
	@%p3 bra 	$L__BB2_9;
	and.b64  	%rd95, %rd48, 3;
	setp.lt.u64 	%p15, %rd48, 4;
	mov.b64 	%rd106, 4294967295;
	mov.b64 	%rd96, 0;
	@%p15 bra 	$L__BB2_6;
	and.b64  	%rd96, %rd48, -4;
	// begin inline asm
	{neg.f16 %rs222,%rs27;
}
	// end inline asm
	mov.b64 	%rd106, 4294967295;
	mov.b64 	%rd90, 0;
$L__BB2_5:
	// begin inline asm
	{ .reg .pred __$temp3;
  setp.lt.f16  __$temp3, %rs222, %rs242;
  selp.u16 %rs224, 1, 0, __$temp3;}
	// end inline asm
	setp.eq.s16 	%p16, %rs224, 0;
	selp.b16 	%rs229, %rs242, %rs222, %p16;
	selp.b64 	%rd81, %rd106, %rd90, %p16;
	// begin inline asm
	{ .reg .pred __$temp3;
  setp.lt.f16  __$temp3, %rs222, %rs229;
  selp.u16 %rs227, 1, 0, __$temp3;}
	// end inline asm
	setp.eq.s16 	%p17, %rs227, 0;
	selp.b16 	%rs232, %rs229, %rs222, %p17;
	add.s64 	%rd82, %rd90, 1;
	selp.b64 	%rd83, %rd81, %rd82, %p17;
	// begin inline asm
	{ .reg .pred __$temp3;
  setp.lt.f16  __$temp3, %rs222, %rs232;
  selp.u16 %rs230, 1, 0, __$temp3;}
	// end inline asm
	setp.eq.s16 	%p18, %rs230, 0;
	selp.b16 	%rs235, %rs232, %rs222, %p18;
	add.s64 	%rd84, %rd90, 2;
	selp.b64 	%rd85, %rd83, %rd84, %p18;
	// begin inline asm
	{ .reg .pred __$temp3;
  setp.lt.f16  __$temp3, %rs222, %rs235;
  selp.u16 %rs233, 1, 0, __$temp3;}
	// end inline asm
	setp.eq.s16 	%p19, %rs233, 0;
	selp.b16 	%rs242, %rs235, %rs222, %p19;
	add.s64 	%rd86, %rd90, 3;
	selp.b64 	%rd106, %rd85, %rd86, %p19;
	add.s64 	%rd90, %rd90, 4;
	setp.ne.s64 	%p20, %rd90, %rd96;
	@%p20 bra 	$L__BB2_5;
$L__BB2_6:
	setp.eq.s64 	%p21, %rd95, 0;
	@%p21 bra 	$L__BB2_24;
	// begin inline asm
	{neg.f16 %rs236,%rs27;
}
	// end inline asm
$L__BB2_8:
	.pragma "nounroll";
	// begin inline asm
	{ .reg .pred __$temp3;
  setp.lt.f16  __$temp3, %rs236, %rs242;
  selp.u16 %rs238, 1, 0, __$temp3;}
	// end inline asm
	setp.eq.s16 	%p22, %rs238, 0;
	selp.b16 	%rs242, %rs242, %rs236, %p22;
	selp.b64 	%rd106, %rd106, %rd96, %p22;
	add.s64 	%rd96, %rd96, 1;
	add.s64 	%rd95, %rd95, -1;
	setp.eq.s64 	%p23, %rd95, 0;
	@%p23 bra 	$L__BB2_24;
	bra.uni 	$L__BB2_8;
$L__BB2_9:
	and.b64  	%rd20, %rd47, 15;
	and.b64  	%rd21, %rd47, 7;
	add.s64 	%rd22, %rd21, -1;
	and.b64  	%rd23, %rd47, -16;
	and.b64  	%rd24, %rd47, 3;
	shl.b64 	%rd55, %rd4, 1;
	add.s64 	%rd56, %rd55, %rd2;
	add.s64 	%rd25, %rd56, 16;
	shl.b64 	%rd26, %rd47, 1;
	mov.b64 	%rd106, 4294967295;
	mov.b64 	%rd98, 0;
$L__BB2_10:
	setp.lt.u64 	%p4, %rd47, 16;
	mul.lo.s64 	%rd29, %rd98, %rd47;
	mov.b64 	%rd104, 0;
	mov.u16 	%rs252, %rs27;
	@%p4 bra 	$L__BB2_13;
	mad.lo.s64 	%rd58, %rd26, %rd98, %rd1;
	add.s64 	%rd100, %rd58, 16;
	mov.u64 	%rd101, %rd25;
	mov.u64 	%rd102, %rd23;
	mov.u16 	%rs252, %rs27;
$L__BB2_12:
	.pragma "nounroll";
	ld.global.u16 	%rs30, [%rd101+-16];
	ld.global.u16 	%rs31, [%rd100+-16];
	// begin inline asm
	{mul.f16 %rs29,%rs30,%rs31;
}
	// end inline asm
	// begin inline asm
	{add.f16 %rs32,%rs252,%rs29;
}
	// end inline asm
	ld.global.u16 	%rs36, [%rd101+-14];
	ld.global.u16 	%rs37, [%rd100+-14];
	// begin inline asm
	{mul.f16 %rs35,%rs36,%rs37;
}
	// end inline asm
	// begin inline asm
	{add.f16 %rs38,%rs32,%rs35;
}
	// end inline asm
	ld.global.u16 	%rs42, [%rd101+-12];
	ld.global.u16 	%rs43, [%rd100+-12];
	// begin inline asm
	{mul.f16 %rs41,%rs42,%rs43;
}
	// end inline asm
	// begin inline asm
	{add.f16 %rs44,%rs38,%rs41;
}
	// end inline asm
	ld.global.u16 	%rs48, [%rd101+-10];
	ld.global.u16 	%rs49, [%rd100+-10];
	// begin inline asm
	{mul.f16 %rs47,%rs48,%rs49;
}
	// end inline asm
	// begin inline asm
	{add.f16 %rs50,%rs44,%rs47;
}
	// end inline asm
	ld.global.u16 	%rs54, [%rd101+-8];
	ld.global.u16 	%rs55, [%rd100+-8];
	// begin inline asm
	{mul.f16 %rs53,%rs54,%rs55;
}
	// end inline asm
	// begin inline asm
	{add.f16 %rs56,%rs50,%rs53;
}
	// end inline asm
	ld.global.u16 	%rs60, [%rd101+-6];
	ld.global.u16 	%rs61, [%rd100+-6];
	// begin inline asm
	{mul.f16 %rs59,%rs60,%rs61;
}
	// end inline asm
	// begin inline asm
	{add.f16 %rs62,%rs56,%rs59;
}
	// end inline asm
	ld.global.u16 	%rs66, [%rd101+-4];
	ld.global.u16 	%rs67, [%rd100+-4];
	// begin inline asm
	{mul.f16 %rs65,%rs66,%rs67;
}
	// end inline asm
	// begin inline asm
	{add.f16 %rs68,%rs62,%rs65;
}
	// end inline asm
	ld.global.u16 	%rs72, [%rd101+-2];
	ld.global.u16 	%rs73, [%rd100+-2];
	// begin inline asm
	{mul.f16 %rs71,%rs72,%rs73;
}
	// end inline asm
	// begin inline asm
	{add.f16 %rs74,%rs68,%rs71;
}
	// end inline asm
	ld.global.u16 	%rs78, [%rd101];
	ld.global.u16 	%rs79, [%rd100];
	// begin inline asm
	{mul.f16 %rs77,%rs78,%rs79;
}
	// end inline asm
	// begin inline asm
	{add.f16 %rs80,%rs74,%rs77;
}
	// end inline asm
	ld.global.u16 	%rs84, [%rd101+2];
	ld.global.u16 	%rs85, [%rd100+2];
	// begin inline asm
	{mul.f16 %rs83,%rs84,%rs85;
}
	// end inline asm
	// begin inline asm
	{add.f16 %rs86,%rs80,%rs83;
}
	// end inline asm
	ld.global.u16 	%rs90, [%rd101+4];
	ld.global.u16 	%rs91, [%rd100+4];
	// begin inline asm
	{mul.f16 %rs89,%rs90,%rs91;
}
	// end inline asm
	// begin inline asm
	{add.f16 %rs92,%rs86,%rs89;
}
	// end inline asm
	ld.global.u16 	%rs96, [%rd101+6];
	ld.global.u16 	%rs97, [%rd100+6];
	// begin inline asm
	{mul.f16 %rs95,%rs96,%rs97;
}
	// end inline asm
	// begin inline asm
	{add.f16 %rs98,%rs92,%rs95;
}
	// end inline asm
	ld.global.u16 	%rs102, [%rd101+8];
	ld.global.u16 	%rs103, [%rd100+8];
	// begin inline asm
	{mul.f16 %rs101,%rs102,%rs103;
}
	// end inline asm
	// begin inline asm
	{add.f16 %rs104,%rs98,%rs101;
}
	// end inline asm
	ld.global.u16 	%rs108, [%rd101+10];
	ld.global.u16 	%rs109, [%rd100+10];
	// begin inline asm
	{mul.f16 %rs107,%rs108,%rs109;
}
	// end inline asm
	// begin inline asm
	{add.f16 %rs110,%rs104,%rs107;
}
	// end inline asm
	ld.global.u16 	%rs114, [%rd101+12];
	ld.global.u16 	%rs115, [%rd100+12];
	// begin inline asm
	{mul.f16 %rs113,%rs114,%rs115;
}
	// end inline asm
	// begin inline asm
	{add.f16 %rs116,%rs110,%rs113;
}
	// end inline asm
	ld.global.u16 	%rs120, [%rd101+14];
	ld.global.u16 	%rs121, [%rd100+14];
	// begin inline asm
	{mul.f16 %rs119,%rs120,%rs121;
}
	// end inline asm
	// begin inline asm
	{add.f16 %rs252,%rs116,%rs119;
}
	// end inline asm
	add.s64 	%rd102, %rd102, -16;
	add.s64 	%rd101, %rd101, 32;
	add.s64 	%rd100, %rd100, 32;
	setp.ne.s64 	%p5, %rd102, 0;
	mov.u64 	%rd104, %rd23;
	@%p5 bra 	$L__BB2_12;
$L__BB2_13:
	setp.eq.s64 	%p6, %rd20, 0;
	@%p6 bra 	$L__BB2_23;
	add.s64 	%rd59, %rd20, -1;
	setp.lt.u64 	%p7, %rd59, 7;
	@%p7 bra 	$L__BB2_16;
	add.s64 	%rd60, %rd104, %rd4;
	shl.b64 	%rd61, %rd60, 1;
	add.s64 	%rd62, %rd2, %rd61;
	ld.global.u16 	%rs127, [%rd62];
	add.s64 	%rd63, %rd104, %rd29;
	shl.b64 	%rd64, %rd63, 1;
	add.s64 	%rd65, %rd1, %rd64;
	ld.global.u16 	%rs128, [%rd65];
	// begin inline asm
	{mul.f16 %rs126,%rs127,%rs128;
}
	// end inline asm
	// begin inline asm
	{add.f16 %rs129,%rs252,%rs126;
}
	// end inline asm
	ld.global.u16 	%rs133, [%rd62+2];
	ld.global.u16 	%rs134, [%rd65+2];
	// begin inline asm
	{mul.f16 %rs132,%rs133,%rs134;
}
	// end inline asm
	// begin inline asm
	{add.f16 %rs135,%rs129,%rs132;
}
	// end inline asm
	ld.global.u16 	%rs139, [%rd62+4];
	ld.global.u16 	%rs140, [%rd65+4];
	// begin inline asm
	{mul.f16 %rs138,%rs139,%rs140;
}
	// end inline asm
	// begin inline asm
	{add.f16 %rs141,%rs135,%rs138;
}
	// end inline asm
	ld.global.u16 	%rs145, [%rd62+6];
	ld.global.u16 	%rs146, [%rd65+6];
	// begin inline asm
	{mul.f16 %rs144,%rs145,%rs146;
}
	// end inline asm
	// begin inline asm
	{add.f16 %rs147,%rs141,%rs144;
}
	// end inline asm
	ld.global.u16 	%rs151, [%rd62+8];
	ld.global.u16 	%rs152, [%rd65+8];
	// begin inline asm
	{mul.f16 %rs150,%rs151,%rs152;
}
	// end inline asm
	// begin inline asm
	{add.f16 %rs153,%rs147,%rs150;
}
	// end inline asm
	ld.global.u16 	%rs157, [%rd62+10];
	ld.global.u16 	%rs158, [%rd65+10];
	// begin inline asm
	{mul.f16 %rs156,%rs157,%rs158;
}
	// end inline asm
	// begin inline asm
	{add.f16 %rs159,%rs153,%rs156;
}
	// end inline asm
	ld.global.u16 	%rs163, [%rd62+12];
	ld.global.u16 	%rs164, [%rd65+12];
	// begin inline asm
	{mul.f16 %rs162,%rs163,%rs164;
}
	// end inline asm
	// begin inline asm
	{add.f16 %rs165,%rs159,%rs162;
}
	// end inline asm
	ld.global.u16 	%rs169, [%rd62+14];
	ld.global.u16 	%rs170, [%rd65+14];
	// begin inline asm
	{mul.f16 %rs168,%rs169,%rs170;
}
	// end inline asm
	// begin inline asm
	{add.f16 %rs252,%rs165,%rs168;
}
	// end inline asm
	add.s64 	%rd104, %rd104, 8;
$L__BB2_16:
	setp.eq.s64 	%p8, %rd21, 0;
	@%p8 bra 	$L__BB2_23;
	setp.lt.u64 	%p9, %rd22, 3;
	@%p9 bra 	$L__BB2_19;
	add.s64 	%rd66, %rd104, %rd4;
	shl.b64 	%rd67, %rd66, 1;
	add.s64 	%rd68, %rd2, %rd67;
	ld.global.u16 	%rs176, [%rd68];
	add.s64 	%rd69, %rd104, %rd29;
	shl.b64 	%rd70, %rd69, 1;
	add.s64 	%rd71, %rd1, %rd70;
	ld.global.u16 	%rs177, [%rd71];
	// begin inline asm
	{mul.f16 %rs175,%rs176,%rs177;
}
	// end inline asm
	// begin inline asm
	{add.f16 %rs178,%rs252,%rs175;
}
	// end inline asm
	ld.global.u16 	%rs182, [%rd68+2];
	ld.global.u16 	%rs183, [%rd71+2];
	// begin inline asm
	{mul.f16 %rs181,%rs182,%rs183;
}
	// end inline asm
	// begin inline asm
	{add.f16 %rs184,%rs178,%rs181;
}
	// end inline asm
	ld.global.u16 	%rs188, [%rd68+4];
	ld.global.u16 	%rs189, [%rd71+4];
	// begin inline asm
	{mul.f16 %rs187,%rs188,%rs189;
}
	// end inline asm
	// begin inline asm
	{add.f16 %rs190,%rs184,%rs187;
}
	// end inline asm
	ld.global.u16 	%rs194, [%rd68+6];
	ld.global.u16 	%rs195, [%rd71+6];
	// begin inline asm
	{mul.f16 %rs193,%rs194,%rs195;
}
	// end inline asm
	// begin inline asm
	{add.f16 %rs252,%rs190,%rs193;
}
	// end inline asm
	add.s64 	%rd104, %rd104, 4;
$L__BB2_19:
	setp.eq.s64 	%p10, %rd24, 0;
	@%p10 bra 	$L__BB2_23;
	setp.eq.s64 	%p11, %rd24, 1;
	add.s64 	%rd72, %rd104, %rd4;
	shl.b64 	%rd73, %rd72, 1;
	add.s64 	%rd42, %rd2, %rd73;
	ld.global.u16 	%rs200, [%rd42];
	add.s64 	%rd74, %rd104, %rd29;
	shl.b64 	%rd75, %rd74, 1;
	add.s64 	%rd43, %rd1, %rd75;
	ld.global.u16 	%rs201, [%rd43];
	// begin inline asm
	{mul.f16 %rs199,%rs200,%rs201;
}
	// end inline asm
	// begin inline asm
	{add.f16 %rs252,%rs252,%rs199;
}
	// end inline asm
	@%p11 bra 	$L__BB2_23;
	setp.eq.s64 	%p12, %rd24, 2;
	ld.global.u16 	%rs206, [%rd42+2];
	ld.global.u16 	%rs207, [%rd43+2];
	// begin inline asm
	{mul.f16 %rs205,%rs206,%rs207;
}
	// end inline asm
	// begin inline asm
	{add.f16 %rs252,%rs252,%rs205;
}
	// end inline asm
	@%p12 bra 	$L__BB2_23;
	ld.global.u16 	%rs212, [%rd42+4];
	ld.global.u16 	%rs213, [%rd43+4];
	// begin inline asm
	{mul.f16 %rs211,%rs212,%rs213;
}
	// end inline asm
	// begin inline asm
	{add.f16 %rs252,%rs252,%rs211;
}
	// end inline asm
$L__BB2_23:
	// begin inline asm
	{neg.f16 %rs217,%rs252;
}
	// end inline asm
	// begin inline asm
	{ .reg .pred __$temp3;
  setp.lt.f16  __$temp3, %rs217, %rs242;
  selp.u16 %rs219, 1, 0, __$temp3;}
	// end inline asm
	setp.eq.s16 	%p13, %rs219, 0;
	selp.b16 	%rs242, %rs242, %rs217, %p13;
	selp.b64 	%rd106, %rd106, %rd98, %p13;
	add.s64 	%rd98, %rd98, 1;
	setp.ne.s64 	%p14, %rd98, %rd48;
	@%p14 bra 	$L__BB2_10;
$L__BB2_24:
	cvt.u32.u64 	%r8, %rd106;
$L__BB2_25:
	cvta.to.global.u64 	%rd87, %rd49;
	shl.b64 	%rd88, %rd3, 2;
	add.s64 	%rd89, %rd87, %rd88;
	st.global.u32 	[%rd89], %r8;
$L__BB2_26:
	ret;

}
	// .globl	vchordrq_assign_kernel_3
.visible .entry vchordrq_assign_kernel_3(
	.param .u64 .ptr .align 1 vchordrq_assign_kernel_3_param_0,
	.param .u64 vchordrq_assign_kernel_3_param_1,
	.param .u64 vchordrq_assign_kernel_3_param_2,
	.param .u64 .ptr .align 1 vchordrq_assign_kernel_3_param_3,
	.param .u64 .ptr .align 1 vchordrq_assign_kernel_3_param_4,
	.param .u64 vchordrq_assign_kernel_3_param_5
)
{
	.reg .pred 	%p<24>;
	.reg .b16 	%rs<338>;
	.reg .b32 	%r<9>;
	.reg .b32 	%f<3>;
	.reg .b64 	%rd<107>;

	ld.param.u64 	%rd50, [vchordrq_assign_kernel_3_param_0];
	ld.param.u64 	%rd47, [vchordrq_assign_kernel_3_param_1];
	ld.param.u64 	%rd48, [vchordrq_assign_kernel_3_param_2];
	ld.param.u64 	%rd51, [vchordrq_assign_kernel_3_param_3];
	ld.param.u64 	%rd49, [vchordrq_assign_kernel_3_param_4];
	ld.param.u64 	%rd52, [vchordrq_assign_kernel_3_param_5];
	cvta.to.global.u64 	%rd1, %rd50;
	cvta.to.global.u64 	%rd2, %rd51;
	mov.u32 	%r3, %ctaid.x;
	mov.u32 	%r4, %ntid.x;
	mov.u32 	%r5, %tid.x;
	mad.lo.s32 	%r6, %r3, %r4, %r5;
	cvt.u64.u32 	%rd3, %r6;
	setp.le.u64 	%p1, %rd52, %rd3;
	@%p1 bra 	$L__BB3_25;
	mov.f32 	%f1, 0f7F800000;
	// begin inline asm
	{  cvt.rn.f16.f32 %rs327, %f1;}

	// end inline asm
	setp.eq.s64 	%p2, %rd48, 0;
	mov.b32 	%r8, -1;
	@%p2 bra 	$L__BB3_24;
	mov.f32 	%f2, 0f00000000;
	// begin inline asm
	{  cvt.rn.f16.f32 %rs25, %f2;}

	// end inline asm
	setp.ne.s64 	%p3, %rd47, 0;
	mul.lo.s64 	%rd4, %rd47, %rd3;
	@%p3 bra 	$L__BB3_8;
	and.b64  	%rd95, %rd48, 3;
	setp.lt.u64 	%p15, %rd48, 4;
	mov.b64 	%rd106, 4294967295;
	mov.b64 	%rd96, 0;
	@%p15 bra 	$L__BB3_6;
	and.b64  	%rd96, %rd48, -4;
	mov.b64 	%rd106, 4294967295;
	mov.b64 	%rd90, 0;
$L__BB3_5:
	// begin inline asm
	{ .reg .pred __$temp3;
  setp.lt.f16  __$temp3, %rs25, %rs327;
  selp.u16 %rs311, 1, 0, __$temp3;}
	// end inline asm
	setp.eq.s16 	%p16, %rs311, 0;
	selp.b16 	%rs316, %rs327, %rs25, %p16;
	selp.b64 	%rd81, %rd106, %rd90, %p16;
	// begin inline asm
	{ .reg .pred __$temp3;
  setp.lt.f16  __$temp3, %rs25, %rs316;
  selp.u16 %rs314, 1, 0, __$temp3;}
	// end inline asm
	setp.eq.s16 	%p17, %rs314, 0;
	selp.b16 	%rs319, %rs316, %rs25, %p17;
	add.s64 	%rd82, %rd90, 1;
	selp.b64 	%rd83, %rd81, %rd82, %p17;
	// begin inline asm
	{ .reg .pred __$temp3;
  setp.lt.f16  __$temp3, %rs25, %rs319;
  selp.u16 %rs317, 1, 0, __$temp3;}
	// end inline asm
	setp.eq.s16 	%p18, %rs317, 0;
	selp.b16 	%rs322, %rs319, %rs25, %p18;
	add.s64 	%rd84, %rd90, 2;
	selp.b64 	%rd85, %rd83, %rd84, %p18;
	// begin inline asm
	{ .reg .pred __$temp3;
  setp.lt.f16  __$temp3, %rs25, %rs322;
  selp.u16 %rs320, 1, 0, __$temp3;}
	// end inline asm
	setp.eq.s16 	%p19, %rs320, 0;
	selp.b16 	%rs327, %rs322, %rs25, %p19;
	add.s64 	%rd86, %rd90, 3;
	selp.b64 	%rd106, %rd85, %rd86, %p19;
	add.s64 	%rd90, %rd90, 4;
	setp.ne.s64 	%p20, %rd90, %rd96;
	@%p20 bra 	$L__BB3_5;
$L__BB3_6:
	setp.eq.s64 	%p21, %rd95, 0;
	@%p21 bra 	$L__BB3_23;
$L__BB3_7:
	.pragma "nounroll";
	// begin inline asm
	{ .reg .pred __$temp3;
  setp.lt.f16  __$temp3, %rs25, %rs327;
  selp.u16 %rs323, 1, 0, __$temp3;}
	// end inline asm
	setp.eq.s16 	%p22, %rs323, 0;
	selp.b16 	%rs327, %rs327, %rs25, %p22;
	selp.b64 	%rd106, %rd106, %rd96, %p22;
	add.s64 	%rd96, %rd96, 1;
	add.s64 	%rd95, %rd95, -1;
	setp.eq.s64 	%p23, %rd95, 0;
	@%p23 bra 	$L__BB3_23;
	bra.uni 	$L__BB3_7;
$L__BB3_8:
	and.b64  	%rd20, %rd47, 15;
	and.b64  	%rd21, %rd47, 7;
	add.s64 	%rd22, %rd21, -1;
	and.b64  	%rd23, %rd47, -16;
	and.b64  	%rd24, %rd47, 3;
	shl.b64 	%rd55, %rd4, 1;
	add.s64 	%rd56, %rd55, %rd2;
	add.s64 	%rd25, %rd56, 16;
	shl.b64 	%rd26, %rd47, 1;
	mov.b64 	%rd106, 4294967295;
	mov.b64 	%rd98, 0;
$L__BB3_9:
	setp.lt.u64 	%p4, %rd47, 16;
	mul.lo.s64 	%rd29, %rd98, %rd47;
	mov.b64 	%rd104, 0;
	mov.u16 	%rs337, %rs25;
	@%p4 bra 	$L__BB3_12;
	mad.lo.s64 	%rd58, %rd26, %rd98, %rd1;
	add.s64 	%rd100, %rd58, 16;
	mov.u64 	%rd101, %rd25;
	mov.u64 	%rd102, %rd23;
	mov.u16 	%rs337, %rs25;
$L__BB3_11:
	.pragma "nounroll";
	ld.global.u16 	%rs28, [%rd101+-16];
	ld.global.u16 	%rs29, [%rd100+-16];
	// begin inline asm
	{sub.f16 %rs27,%rs28,%rs29;
}
	// end inline asm
	// begin inline asm
	{mul.f16 %rs30,%rs27,%rs27;
}
	// end inline asm
	// begin inline asm
	{add.f16 %rs33,%rs337,%rs30;
}
	// end inline asm
	ld.global.u16 	%rs37, [%rd101+-14];
	ld.global.u16 	%rs38, [%rd100+-14];
	// begin inline asm
	{sub.f16 %rs36,%rs37,%rs38;
}
	// end inline asm
	// begin inline asm
	{mul.f16 %rs39,%rs36,%rs36;
}
	// end inline asm
	// begin inline asm
	{add.f16 %rs42,%rs33,%rs39;
}
	// end inline asm
	ld.global.u16 	%rs46, [%rd101+-12];
	ld.global.u16 	%rs47, [%rd100+-12];
	// begin inline asm
	{sub.f16 %rs45,%rs46,%rs47;
}
	// end inline asm
	// begin inline asm
	{mul.f16 %rs48,%rs45,%rs45;
}
	// end inline asm
	// begin inline asm
	{add.f16 %rs51,%rs42,%rs48;
}
	// end inline asm
	ld.global.u16 	%rs55, [%rd101+-10];
	ld.global.u16 	%rs56, [%rd100+-10];
	// begin inline asm
	{sub.f16 %rs54,%rs55,%rs56;
}
	// end inline asm
	// begin inline asm
	{mul.f16 %rs57,%rs54,%rs54;
}
	// end inline asm
	// begin inline asm
	{add.f16 %rs60,%rs51,%rs57;
}
	// end inline asm
	ld.global.u16 	%rs64, [%rd101+-8];
	ld.global.u16 	%rs65, [%rd100+-8];
	// begin inline asm
	{sub.f16 %rs63,%rs64,%rs65;
}
	// end inline asm
	// begin inline asm
	{mul.f16 %rs66,%rs63,%rs63;
}
	// end inline asm
	// begin inline asm
	{add.f16 %rs69,%rs60,%rs66;
}
	// end inline asm
	ld.global.u16 	%rs73, [%rd101+-6];
	ld.global.u16 	%rs74, [%rd100+-6];
	// begin inline asm
	{sub.f16 %rs72,%rs73,%rs74;
}
	// end inline asm
	// begin inline asm
	{mul.f16 %rs75,%rs72,%rs72;
}
	// end inline asm
	// begin inline asm
	{add.f16 %rs78,%rs69,%rs75;
}
	// end inline asm
	ld.global.u16 	%rs82, [%rd101+-4];
	ld.global.u16 	%rs83, [%rd100+-4];
	// begin inline asm
	{sub.f16 %rs81,%rs82,%rs83;
}
	// end inline asm
	// begin inline asm
	{mul.f16 %rs84,%rs81,%rs81;
}
	// end inline asm
	// begin inline asm
	{add.f16 %rs87,%rs78,%rs84;
}
	// end inline asm
	ld.global.u16 	%rs91, [%rd101+-2];
	ld.global.u16 	%rs92, [%rd100+-2];
	// begin inline asm
	{sub.f16 %rs90,%rs91,%rs92;
}
	// end inline asm
	// begin inline asm
	{mul.f16 %rs93,%rs90,%rs90;
}
	// end inline asm
	// begin inline asm
	{add.f16 %rs96,%rs87,%rs93;
}
	// end inline asm
	ld.global.u16 	%rs100, [%rd101];
	ld.global.u16 	%rs101, [%rd100];
	// begin inline asm
	{sub.f16 %rs99,%rs100,%rs101;
}
	// end inline asm
	// begin inline asm
	{mul.f16 %rs102,%rs99,%rs99;
}
	// end inline asm
	// begin inline asm
	{add.f16 %rs105,%rs96,%rs102;
}
	// end inline asm
	ld.global.u16 	%rs109, [%rd101+2];
	ld.global.u16 	%rs110, [%rd100+2];
	// begin inline asm
	{sub.f16 %rs108,%rs109,%rs110;
}
	// end inline asm
	// begin inline asm
	{mul.f16 %rs111,%rs108,%rs108;
}
	// end inline asm
	// begin inline asm
	{add.f16 %rs114,%rs105,%rs111;
}
	// end inline asm
	ld.global.u16 	%rs118, [%rd101+4];
	ld.global.u16 	%rs119, [%rd100+4];
	// begin inline asm
	{sub.f16 %rs117,%rs118,%rs119;
}
	// end inline asm
	// begin inline asm
	{mul.f16 %rs120,%rs117,%rs117;
}
	// end inline asm
	// begin inline asm
	{add.f16 %rs123,%rs114,%rs120;
}
	// end inline asm
	ld.global.u16 	%rs127, [%rd101+6];
	ld.global.u16 	%rs128, [%rd100+6];
	// begin inline asm
	{sub.f16 %rs126,%rs127,%rs128;
}
	// end inline asm
	// begin inline asm
	{mul.f16 %rs129,%rs126,%rs126;
}
	// end inline asm
	// begin inline asm
	{add.f16 %rs132,%rs123,%rs129;
}
	// end inline asm
	ld.global.u16 	%rs136, [%rd101+8];
	ld.global.u16 	%rs137, [%rd100+8];
	// begin inline asm
	{sub.f16 %rs135,%rs136,%rs137;
}
	// end inline asm
	// begin inline asm
	{mul.f16 %rs138,%rs135,%rs135;
}
	// end inline asm
	// begin inline asm
	{add.f16 %rs141,%rs132,%rs138;
}
	// end inline asm
	ld.global.u16 	%rs145, [%rd101+10];
	ld.global.u16 	%rs146, [%rd100+10];
	// begin inline asm
	{sub.f16 %rs144,%rs145,%rs146;
}
	// end inline asm
	// begin inline asm
	{mul.f16 %rs147,%rs144,%rs144;
}
	// end inline asm
	// begin inline asm
	{add.f16 %rs150,%rs141,%rs147;
}
	// end inline asm
	ld.global.u16 	%rs154, [%rd101+12];
	ld.global.u16 	%rs155, [%rd100+12];
	// begin inline asm
	{sub.f16 %rs153,%rs154,%rs155;
}
	// end inline asm
	// begin inline asm
	{mul.f16 %rs156,%rs153,%rs153;
}
	// end inline asm
	// begin inline asm
	{add.f16 %rs159,%rs150,%rs156;
}
	// end inline asm
	ld.global.u16 	%rs163, [%rd101+14];
	ld.global.u16 	%rs164, [%rd100+14];
	// begin inline asm
	{sub.f16 %rs162,%rs163,%rs164;
}
	// end inline asm
	// begin inline asm
	{mul.f16 %rs165,%rs162,%rs162;
}
	// end inline asm
	// begin inline asm
	{add.f16 %rs337,%rs159,%rs165;
}
	// end inline asm
	add.s64 	%rd102, %rd102, -16;
	add.s64 	%rd101, %rd101, 32;
	add.s64 	%rd100, %rd100, 32;
	setp.ne.s64 	%p5, %rd102, 0;
	mov.u64 	%rd104, %rd23;
	@%p5 bra 	$L__BB3_11;
$L__BB3_12:
	setp.eq.s64 	%p6, %rd20, 0;
	@%p6 bra 	$L__BB3_22;
	add.s64 	%rd59, %rd20, -1;
	setp.lt.u64 	%p7, %rd59, 7;
	@%p7 bra 	$L__BB3_15;
	add.s64 	%rd60, %rd104, %rd4;
	shl.b64 	%rd61, %rd60, 1;
	add.s64 	%rd62, %rd2, %rd61;
	ld.global.u16 	%rs173, [%rd62];
	add.s64 	%rd63, %rd104, %rd29;
	shl.b64 	%rd64, %rd63, 1;
	add.s64 	%rd65, %rd1, %rd64;
	ld.global.u16 	%rs174, [%rd65];
	// begin inline asm
	{sub.f16 %rs172,%rs173,%rs174;
}
	// end inline asm
	// begin inline asm
	{mul.f16 %rs175,%rs172,%rs172;
}
	// end inline asm
	// begin inline asm
	{add.f16 %rs178,%rs337,%rs175;
}
	// end inline asm
	ld.global.u16 	%rs182, [%rd62+2];
	ld.global.u16 	%rs183, [%rd65+2];
	// begin inline asm
	{sub.f16 %rs181,%rs182,%rs183;
}
	// end inline asm
	// begin inline asm
	{mul.f16 %rs184,%rs181,%rs181;
}
	// end inline asm
	// begin inline asm
	{add.f16 %rs187,%rs178,%rs184;
}
	// end inline asm
	ld.global.u16 	%rs191, [%rd62+4];
	ld.global.u16 	%rs192, [%rd65+4];
	// begin inline asm
	{sub.f16 %rs190,%rs191,%rs192;
}
	// end inline asm
	// begin inline asm
	{mul.f16 %rs193,%rs190,%rs190;
}
	// end inline asm
	// begin inline asm
	{add.f16 %rs196,%rs187,%rs193;
}
	// end inline asm
	ld.global.u16 	%rs200, [%rd62+6];
	ld.global.u16 	%rs201, [%rd65+6];
	// begin inline asm
	{sub.f16 %rs199,%rs200,%rs201;
}
	// end inline asm
	// begin inline asm
	{mul.f16 %rs202,%rs199,%rs199;
}
	// end inline asm
	// begin inline asm
	{add.f16 %rs205,%rs196,%rs202;
}
	// end inline asm
	ld.global.u16 	%rs209, [%rd62+8];
	ld.global.u16 	%rs210, [%rd65+8];
	// begin inline asm
	{sub.f16 %rs208,%rs209,%rs210;
}
	// end inline asm
	// begin inline asm
	{mul.f16 %rs211,%rs208,%rs208;
}
	// end inline asm
	// begin inline asm
	{add.f16 %rs214,%rs205,%rs211;
}
	// end inline asm
	ld.global.u16 	%rs218, [%rd62+10];
	ld.global.u16 	%rs219, [%rd65+10];
	// begin inline asm
	{sub.f16 %rs217,%rs218,%rs219;
}
	// end inline asm
	// begin inline asm
	{mul.f16 %rs220,%rs217,%rs217;
}
	// end inline asm
	// begin inline asm
	{add.f16 %rs223,%rs214,%rs220;
}
	// end inline asm
	ld.global.u16 	%rs227, [%rd62+12];
	ld.global.u16 	%rs228, [%rd65+12];
	// begin inline asm
	{sub.f16 %rs226,%rs227,%rs228;
}
	// end inline asm
	// begin inline asm
	{mul.f16 %rs229,%rs226,%rs226;
}
	// end inline asm
	// begin inline asm
	{add.f16 %rs232,%rs223,%rs229;
}
	// end inline asm
	ld.global.u16 	%rs236, [%rd62+14];
	ld.global.u16 	%rs237, [%rd65+14];
	// begin inline asm
	{sub.f16 %rs235,%rs236,%rs237;
}
	// end inline asm
	// begin inline asm
	{mul.f16 %rs238,%rs235,%rs235;
}
	// end inline asm
	// begin inline asm
	{add.f16 %rs337,%rs232,%rs238;
}
	// end inline asm
	add.s64 	%rd104, %rd104, 8;
$L__BB3_15:
	setp.eq.s64 	%p8, %rd21, 0;
	@%p8 bra 	$L__BB3_22;
	setp.lt.u64 	%p9, %rd22, 3;
	@%p9 bra 	$L__BB3_18;
	add.s64 	%rd66, %rd104, %rd4;
	shl.b64 	%rd67, %rd66, 1;
	add.s64 	%rd68, %rd2, %rd67;
	ld.global.u16 	%rs246, [%rd68];
	add.s64 	%rd69, %rd104, %rd29;
	shl.b64 	%rd70, %rd69, 1;
	add.s64 	%rd71, %rd1, %rd70;
	ld.global.u16 	%rs247, [%rd71];
	// begin inline asm
	{sub.f16 %rs245,%rs246,%rs247;
}
	// end inline asm
	// begin inline asm
	{mul.f16 %rs248,%rs245,%rs245;
}
	// end inline asm
	// begin inline asm
	{add.f16 %rs251,%rs337,%rs248;
}
	// end inline asm
	ld.global.u16 	%rs255, [%rd68+2];
	ld.global.u16 	%rs256, [%rd71+2];
	// begin inline asm
	{sub.f16 %rs254,%rs255,%rs256;
}
	// end inline asm
	// begin inline asm
	{mul.f16 %rs257,%rs254,%rs254;
}
	// end inline asm
	// begin inline asm
	{add.f16 %rs260,%rs251,%rs257;
}
	// end inline asm
	ld.global.u16 	%rs264, [%rd68+4];
	ld.global.u16 	%rs265, [%rd71+4];
	// begin inline asm
	{sub.f16 %rs263,%rs264,%rs265;
}
	// end inline asm
	// begin inline asm
	{mul.f16 %rs266,%rs263,%rs263;
}
	// end inline asm
	// begin inline asm
	{add.f16 %rs269,%rs260,%rs266;
}
	// end inline asm
	ld.global.u16 	%rs273, [%rd68+6];
	ld.global.u16 	%rs274, [%rd71+6];
	// begin inline asm
	{sub.f16 %rs272,%rs273,%rs274;
}
	// end inline asm
	// begin inline asm
	{mul.f16 %rs275,%rs272,%rs272;
}
	// end inline asm
	// begin inline asm
	{add.f16 %rs337,%rs269,%rs275;
}
	// end inline asm
	add.s64 	%rd104, %rd104, 4;
$L__BB3_18:
	setp.eq.s64 	%p10, %rd24, 0;
	@%p10 bra 	$L__BB3_22;
	setp.eq.s64 	%p11, %rd24, 1;
	add.s64 	%rd72, %rd104, %rd4;
	shl.b64 	%rd73, %rd72, 1;
	add.s64 	%rd42, %rd2, %rd73;
	ld.global.u16 	%rs282, [%rd42];
	add.s64 	%rd74, %rd104, %rd29;
	shl.b64 	%rd75, %rd74, 1;
	add.s64 	%rd43, %rd1, %rd75;
	ld.global.u16 	%rs283, [%rd43];
	// begin inline asm
	{sub.f16 %rs281,%rs282,%rs283;
}
	// end inline asm
	// begin inline asm
	{mul.f16 %rs284,%rs281,%rs281;
}
	// end inline asm
	// begin inline asm
	{add.f16 %rs337,%rs337,%rs284;
}
	// end inline asm
	@%p11 bra 	$L__BB3_22;
	setp.eq.s64 	%p12, %rd24, 2;
	ld.global.u16 	%rs291, [%rd42+2];
	ld.global.u16 	%rs292, [%rd43+2];
	// begin inline asm
	{sub.f16 %rs290,%rs291,%rs292;
}
	// end inline asm
	// begin inline asm
	{mul.f16 %rs293,%rs290,%rs290;
}
	// end inline asm
	// begin inline asm
	{add.f16 %rs337,%rs337,%rs293;
}
	// end inline asm
	@%p12 bra 	$L__BB3_22;
	ld.global.u16 	%rs300, [%rd42+4];
	ld.global.u16 	%rs301, [%rd43+4];
	// begin inline asm
	{sub.f16 %rs299,%rs300,%rs301;
}
	// end inline asm
	// begin inline asm
	{mul.f16 %rs302,%rs299,%rs299;
}
	// end inline asm
	// begin inline asm
	{add.f16 %rs337,%rs337,%rs302;
}
	// end inline asm
$L__BB3_22:
	// begin inline asm
	{ .reg .pred __$temp3;
  setp.lt.f16  __$temp3, %rs337, %rs327;
  selp.u16 %rs308, 1, 0, __$temp3;}
	// end inline asm
	setp.eq.s16 	%p13, %rs308, 0;
	selp.b16 	%rs327, %rs327, %rs337, %p13;
	selp.b64 	%rd106, %rd106, %rd98, %p13;
	add.s64 	%rd98, %rd98, 1;
	setp.ne.s64 	%p14, %rd98, %rd48;
	@%p14 bra 	$L__BB3_9;
$L__BB3_23:
	cvt.u32.u64 	%r8, %rd106;
$L__BB3_24:
	cvta.to.global.u64 	%rd87, %rd49;
	shl.b64 	%rd88, %rd3, 2;
	add.s64 	%rd89, %rd87, %rd88;
	st.global.u32 	[%rd89], %r8;
$L__BB3_25:
	ret;

}


// ===== COMPILED SASS (sm_100) =====

	.target	sm_100

	.elftype	@"ET_EXEC"


//--------------------- .note.nv.tkinfo           --------------------------
	.section	.note.nv.tkinfo,"",@"SHT_NOTE"
	.sectionflags	@"SHF_NOTE_NV_TKINFO"
	.tkinfo
        /*0018*/ 	.word	0x00000002
        /*0030*/ 	.string	""
        /*0030*/ 	.string	"ptxas"
        /*0030*/ 	.string	"Cuda compilation tools, release 13.0, V13.0.88"
        /*0030*/ 	.string	"Build cuda_13.0.r13.0/compiler.36424714_0"
        /*0030*/ 	.string	"-arch sm_100 -m 64 "



//--------------------- .note.nv.cuinfo           --------------------------
	.section	.note.nv.cuinfo,"",@"SHT_NOTE"
	.sectionflags	@"SHF_NOTE_NV_CUINFO"
        /*0018*/ 	.short	0x0002
        /*001a*/ 	.short	0x0064
        /*001c*/ 	.short	0x0082
	.zero		2


//--------------------- .nv.info                  --------------------------
	.section	.nv.info,"",@"SHT_CUDA_INFO"
	.align	4


	//----- nvinfo : EIATTR_REGCOUNT
	.align		4
        /*0000*/ 	.byte	0x04, 0x2f
        /*0002*/ 	.short	(.L_1 - .L_0)
	.align		4
.L_0:
        /*0004*/ 	.word	index@(vchordrq_assign_kernel_0)
        /*0008*/ 	.word	0x0000001e


	//----- nvinfo : EIATTR_FRAME_SIZE
	.align		4
.L_1:
        /*000c*/ 	.byte	0x04, 0x11
        /*000e*/ 	.short	(.L_3 - .L_2)
	.align		4
.L_2:
        /*0010*/ 	.word	index@(vchordrq_assign_kernel_0)
        /*0014*/ 	.word	0x00000000


	//----- nvinfo : EIATTR_REGCOUNT
	.align		4
.L_3:
        /*0018*/ 	.byte	0x04, 0x2f
        /*001a*/ 	.short	(.L_5 - .L_4)
	.align		4
.L_4:
        /*001c*/ 	.word	index@(vchordrq_assign_kernel_1)
        /*0020*/ 	.word	0x0000001e


	//----- nvinfo : EIATTR_FRAME_SIZE
	.align		4
.L_5:
        /*0024*/ 	.byte	0x04, 0x11
        /*0026*/ 	.short	(.L_7 - .L_6)
	.align		4
.L_6:
        /*0028*/ 	.word	index@(vchordrq_assign_kernel_1)
        /*002c*/ 	.word	0x00000000


	//----- nvinfo : EIATTR_REGCOUNT
	.align		4
.L_7:
        /*0030*/ 	.byte	0x04, 0x2f
        /*0032*/ 	.short	(.L_9 - .L_8)
	.align		4
.L_8:
        /*0034*/ 	.word	index@(vchordrq_assign_kernel_2)
        /*0038*/ 	.word	0x00000020


	//----- nvinfo : EIATTR_FRAME_SIZE
	.align		4
.L_9:
        /*003c*/ 	.byte	0x04, 0x11
        /*003e*/ 	.short	(.L_11 - .L_10)
	.align		4
.L_10:
        /*0040*/ 	.word	index@(vchordrq_assign_kernel_2)
        /*0044*/ 	.word	0x00000000


	//----- nvinfo : EIATTR_REGCOUNT
	.align		4
.L_11:
        /*0048*/ 	.byte	0x04, 0x2f
        /*004a*/ 	.short	(.L_13 - .L_12)
	.align		4
.L_12:
        /*004c*/ 	.word	index@(vchordrq_assign_kernel_3)
        /*0050*/ 	.word	0x00000020


	//----- nvinfo : EIATTR_FRAME_SIZE
	.align		4
.L_13:
        /*0054*/ 	.byte	0x04, 0x11
        /*0056*/ 	.short	(.L_15 - .L_14)
	.align		4
.L_14:
        /*0058*/ 	.word	index@(vchordrq_assign_kernel_3)
        /*005c*/ 	.word	0x00000000


	//----- nvinfo : EIATTR_MIN_STACK_SIZE
	.align		4
.L_15:
        /*0060*/ 	.byte	0x04, 0x12
        /*0062*/ 	.short	(.L_17 - .L_16)
	.align		4
.L_16:
        /*0064*/ 	.word	index@(vchordrq_assign_kernel_3)
        /*0068*/ 	.word	0x00000000


	//----- nvinfo : EIATTR_MIN_STACK_SIZE
	.align		4
.L_17:
        /*006c*/ 	.byte	0x04, 0x12
        /*006e*/ 	.short	(.L_19 - .L_18)
	.align		4
.L_18:
        /*0070*/ 	.word	index@(vchordrq_assign_kernel_2)
        /*0074*/ 	.word	0x00000000


	//----- nvinfo : EIATTR_MIN_STACK_SIZE
	.align		4
.L_19:
        /*0078*/ 	.byte	0x04, 0x12
        /*007a*/ 	.short	(.L_21 - .L_20)
	.align		4
.L_20:
        /*007c*/ 	.word	index@(vchordrq_assign_kernel_1)
        /*0080*/ 	.word	0x00000000


	//----- nvinfo : EIATTR_MIN_STACK_SIZE
	.align		4
.L_21:
        /*0084*/ 	.byte	0x04, 0x12
        /*0086*/ 	.short	(.L_23 - .L_22)
	.align		4
.L_22:
        /*0088*/ 	.word	index@(vchordrq_assign_kernel_0)
        /*008c*/ 	.word	0x00000000
.L_23:


//--------------------- .nv.compat                --------------------------
	.section	.nv.compat,"",@"SHT_CUDA_COMPAT_INFO"
	.align	4
        /*0000*/ 	.byte	0x02, 0x09, 0x00, 0x00, 0x02, 0x02, 0x01, 0x00, 0x02, 0x05, 0x05, 0x00, 0x03, 0x07, 0x01, 0x01
        /*0010*/ 	.byte	0x02, 0x03, 0x00, 0x00, 0x02, 0x06, 0x01, 0x00, 0x04, 0x0b, 0x08, 0x00, 0x09, 0x00, 0x00, 0x00
        /*0020*/ 	.byte	0x00, 0x00, 0x00, 0x00


//--------------------- .nv.info.vchordrq_assign_kernel_3 --------------------------
	.section	.nv.info.vchordrq_assign_kernel_3,"",@"SHT_CUDA_INFO"
	.sectionflags	@""
	.align	4


	//----- nvinfo : EIATTR_CUDA_API_VERSION
	.align		4
        /*0000*/ 	.byte	0x04, 0x37
        /*0002*/ 	.short	(.L_25 - .L_24)
.L_24:
        /*0004*/ 	.word	0x00000082


	//----- nvinfo : EIATTR_KPARAM_INFO
	.align		4
.L_25:
        /*0008*/ 	.byte	0x04, 0x17
        /*000a*/ 	.short	(.L_27 - .L_26)
.L_26:
        /*000c*/ 	.word	0x00000000
        /*0010*/ 	.short	0x0005
        /*0012*/ 	.short	0x0028
        /*0014*/ 	.byte	0x00, 0xf0, 0x21, 0x00


	//----- nvinfo : EIATTR_KPARAM_INFO
	.align		4
.L_27:
        /*0018*/ 	.byte	0x04, 0x17
        /*001a*/ 	.short	(.L_29 - .L_28)
.L_28:
        /*001c*/ 	.word	0x00000000
        /*0020*/ 	.short	0x0004
        /*0022*/ 	.short	0x0020
        /*0024*/ 	.byte	0x00, 0xf5, 0x21, 0x00


	//----- nvinfo : EIATTR_KPARAM_INFO
	.align		4
.L_29:
        /*0028*/ 	.byte	0x04, 0x17
        /*002a*/ 	.short	(.L_31 - .L_30)
.L_30:
        /*002c*/ 	.word	0x00000000
        /*0030*/ 	.short	0x0003
        /*0032*/ 	.short	0x0018
        /*0034*/ 	.byte	0x00, 0xf5, 0x21, 0x00


	//----- nvinfo : EIATTR_KPARAM_INFO
	.align		4
.L_31:
        /*0038*/ 	.byte	0x04, 0x17
        /*003a*/ 	.short	(.L_33 - .L_32)
.L_32:
        /*003c*/ 	.word	0x00000000
        /*0040*/ 	.short	0x0002
        /*0042*/ 	.short	0x0010
        /*0044*/ 	.byte	0x00, 0xf0, 0x21, 0x00


	//----- nvinfo : EIATTR_KPARAM_INFO
	.align		4
.L_33:
        /*0048*/ 	.byte	0x04, 0x17
        /*004a*/ 	.short	(.L_35 - .L_34)
.L_34:
        /*004c*/ 	.word	0x00000000
        /*0050*/ 	.short	0x0001
        /*0052*/ 	.short	0x0008
        /*0054*/ 	.byte	0x00, 0xf0, 0x21, 0x00


	//----- nvinfo : EIATTR_KPARAM_INFO
	.align		4
.L_35:
        /*0058*/ 	.byte	0x04, 0x17
        /*005a*/ 	.short	(.L_37 - .L_36)
.L_36:
        /*005c*/ 	.word	0x00000000
        /*0060*/ 	.short	0x0000
        /*0062*/ 	.short	0x0000
        /*0064*/ 	.byte	0x00, 0xf5, 0x21, 0x00


	//----- nvinfo : EIATTR_SPARSE_MMA_MASK
	.align		4
.L_37:
        /*0068*/ 	.byte	0x03, 0x50
        /*006a*/ 	.short	0x0000


	//----- nvinfo : EIATTR_MAXREG_COUNT
	.align		4
        /*006c*/ 	.byte	0x03, 0x1b
        /*006e*/ 	.short	0x00ff


	//----- nvinfo : EIATTR_MERCURY_ISA_VERSION
	.align		4
        /*0070*/ 	.byte	0x03, 0x5f
        /*0072*/ 	.short	0x0101


	//----- nvinfo : EIATTR_VRC_CTA_INIT_COUNT
	.align		4
        /*0074*/ 	.byte	0x02, 0x4a
	.zero		1
	.zero		1


	//----- nvinfo : EIATTR_EXIT_INSTR_OFFSETS
	.align		4
        /*0078*/ 	.byte	0x04, 0x1c
        /*007a*/ 	.short	(.L_39 - .L_38)


	//   ....[0]....
.L_38:
        /*007c*/ 	.word	0x00000080


	//   ....[1]....
        /*0080*/ 	.word	0x000014b0


	//----- nvinfo : EIATTR_CBANK_PARAM_SIZE
	.align		4
.L_39:
        /*0084*/ 	.byte	0x03, 0x19
        /*0086*/ 	.short	0x0030


	//----- nvinfo : EIATTR_PARAM_CBANK
	.align		4
        /*0088*/ 	.byte	0x04, 0x0a
        /*008a*/ 	.short	(.L_41 - .L_40)
	.align		4
.L_40:
        /*008c*/ 	.word	index@(.nv.constant0.vchordrq_assign_kernel_3)
        /*0090*/ 	.short	0x0380
        /*0092*/ 	.short	0x0030


	//----- nvinfo : EIATTR_SW_WAR
	.align		4
.L_41:
        /*0094*/ 	.byte	0x04, 0x36
        /*0096*/ 	.short	(.L_43 - .L_42)
.L_42:
        /*0098*/ 	.word	0x00000008
.L_43:


//--------------------- .nv.info.vchordrq_assign_kernel_2 --------------------------
	.section	.nv.info.vchordrq_assign_kernel_2,"",@"SHT_CUDA_INFO"
	.sectionflags	@""
	.align	4


	//----- nvinfo : EIATTR_CUDA_API_VERSION
	.align		4
        /*0000*/ 	.byte	0x04, 0x37
        /*0002*/ 	.short	(.L_45 - .L_44)
.L_44:
        /*0004*/ 	.word	0x00000082


	//----- nvinfo : EIATTR_KPARAM_INFO
	.align		4
.L_45:
        /*0008*/ 	.byte	0x04, 0x17
        /*000a*/ 	.short	(.L_47 - .L_46)
.L_46:
        /*000c*/ 	.word	0x00000000
        /*0010*/ 	.short	0x0005
        /*0012*/ 	.short	0x0028
        /*0014*/ 	.byte	0x00, 0xf0, 0x21, 0x00


	//----- nvinfo : EIATTR_KPARAM_INFO
	.align		4
.L_47:
        /*0018*/ 	.byte	0x04, 0x17
        /*001a*/ 	.short	(.L_49 - .L_48)
.L_48:
        /*001c*/ 	.word	0x00000000
        /*0020*/ 	.short	0x0004
        /*0022*/ 	.short	0x0020
        /*0024*/ 	.byte	0x00, 0xf5, 0x21, 0x00


	//----- nvinfo : EIATTR_KPARAM_INFO
	.align		4
.L_49:
        /*0028*/ 	.byte	0x04, 0x17
        /*002a*/ 	.short	(.L_51 - .L_50)
.L_50:
        /*002c*/ 	.word	0x00000000
        /*0030*/ 	.short	0x0003
        /*0032*/ 	.short	0x0018
        /*0034*/ 	.byte	0x00, 0xf5, 0x21, 0x00


	//----- nvinfo : EIATTR_KPARAM_INFO
	.align		4
.L_51:
        /*0038*/ 	.byte	0x04, 0x17
        /*003a*/ 	.short	(.L_53 - .L_52)
.L_52:
        /*003c*/ 	.word	0x00000000
        /*0040*/ 	.short	0x0002
        /*0042*/ 	.short	0x0010
        /*0044*/ 	.byte	0x00, 0xf0, 0x21, 0x00


	//----- nvinfo : EIATTR_KPARAM_INFO
	.align		4
.L_53:
        /*0048*/ 	.byte	0x04, 0x17
        /*004a*/ 	.short	(.L_55 - .L_54)
.L_54:
        /*004c*/ 	.word	0x00000000
        /*0050*/ 	.short	0x0001
        /*0052*/ 	.short	0x0008
        /*0054*/ 	.byte	0x00, 0xf0, 0x21, 0x00


	//----- nvinfo : EIATTR_KPARAM_INFO
	.align		4
.L_55:
        /*0058*/ 	.byte	0x04, 0x17
        /*005a*/ 	.short	(.L_57 - .L_56)
.L_56:
        /*005c*/ 	.word	0x00000000
        /*0060*/ 	.short	0x0000
        /*0062*/ 	.short	0x0000
        /*0064*/ 	.byte	0x00, 0xf5, 0x21, 0x00


	//----- nvinfo : EIATTR_SPARSE_MMA_MASK
	.align		4
.L_57:
        /*0068*/ 	.byte	0x03, 0x50
        /*006a*/ 	.short	0x0000


	//----- nvinfo : EIATTR_MAXREG_COUNT
	.align		4
        /*006c*/ 	.byte	0x03, 0x1b
        /*006e*/ 	.short	0x00ff


	//----- nvinfo : EIATTR_MERCURY_ISA_VERSION
	.align		4
        /*0070*/ 	.byte	0x03, 0x5f
        /*0072*/ 	.short	0x0101


	//----- nvinfo : EIATTR_VRC_CTA_INIT_COUNT
	.align		4
        /*0074*/ 	.byte	0x02, 0x4a
	.zero		1
	.zero		1


	//----- nvinfo : EIATTR_EXIT_INSTR_OFFSETS
	.align		4
        /*0078*/ 	.byte	0x04, 0x1c
        /*007a*/ 	.short	(.L_59 - .L_58)


	//   ....[0]....
.L_58:
        /*007c*/ 	.word	0x00000080


	//   ....[1]....
        /*0080*/ 	.word	0x00001320


	//----- nvinfo : EIATTR_CBANK_PARAM_SIZE
	.align		4
.L_59:
        /*0084*/ 	.byte	0x03, 0x19
        /*0086*/ 	.short	0x0030


	//----- nvinfo : EIATTR_PARAM_CBANK
	.align		4
        /*0088*/ 	.byte	0x04, 0x0a
        /*008a*/ 	.short	(.L_61 - .L_60)
	.align		4
.L_60:
        /*008c*/ 	.word	index@(.nv.constant0.vchordrq_assign_kernel_2)
        /*0090*/ 	.short	0x0380
        /*0092*/ 	.short	0x0030


	//----- nvinfo : EIATTR_SW_WAR
	.align		4
.L_61:
        /*0094*/ 	.byte	0x04, 0x36
        /*0096*/ 	.short	(.L_63 - .L_62)
.L_62:
        /*0098*/ 	.word	0x00000008
.L_63:


//--------------------- .nv.info.vchordrq_assign_kernel_1 --------------------------
	.section	.nv.info.vchordrq_assign_kernel_1,"",@"SHT_CUDA_INFO"
	.sectionflags	@""
	.align	4


	//----- nvinfo : EIATTR_CUDA_API_VERSION
	.align		4
        /*0000*/ 	.byte	0x04, 0x37
        /*0002*/ 	.short	(.L_65 - .L_64)
.L_64:
        /*0004*/ 	.word	0x00000082


	//----- nvinfo : EIATTR_KPARAM_INFO
	.align		4
.L_65:
        /*0008*/ 	.byte	0x04, 0x17
        /*000a*/ 	.short	(.L_67 - .L_66)
.L_66:
        /*000c*/ 	.word	0x00000000
        /*0010*/ 	.short	0x0005
        /*0012*/ 	.short	0x0028
        /*0014*/ 	.byte	0x00, 0xf0, 0x21, 0x00


	//----- nvinfo : EIATTR_KPARAM_INFO
	.align		4
.L_67:
        /*0018*/ 	.byte	0x04, 0x17
        /*001a*/ 	.short	(.L_69 - .L_68)
.L_68:
        /*001c*/ 	.word	0x00000000
        /*0020*/ 	.short	0x0004
        /*0022*/ 	.short	0x0020
        /*0024*/ 	.byte	0x00, 0xf5, 0x21, 0x00


	//----- nvinfo : EIATTR_KPARAM_INFO
	.align		4
.L_69:
        /*0028*/ 	.byte	0x04, 0x17
        /*002a*/ 	.short	(.L_71 - .L_70)
.L_70:
        /*002c*/ 	.word	0x00000000
        /*0030*/ 	.short	0x0003
        /*0032*/ 	.short	0x0018
        /*0034*/ 	.byte	0x00, 0xf5, 0x21, 0x00


	//----- nvinfo : EIATTR_KPARAM_INFO
	.align		4
.L_71:
        /*0038*/ 	.byte	0x04, 0x17
        /*003a*/ 	.short	(.L_73 - .L_72)
.L_72:
        /*003c*/ 	.word	0x00000000
        /*0040*/ 	.short	0x0002
        /*0042*/ 	.short	0x0010
        /*0044*/ 	.byte	0x00, 0xf0, 0x21, 0x00


	//----- nvinfo : EIATTR_KPARAM_INFO
	.align		4
.L_73:
        /*0048*/ 	.byte	0x04, 0x17
        /*004a*/ 	.short	(.L_75 - .L_74)
.L_74:
        /*004c*/ 	.word	0x00000000
        /*0050*/ 	.short	0x0001
        /*0052*/ 	.short	0x0008
        /*0054*/ 	.byte	0x00, 0xf0, 0x21, 0x00


	//----- nvinfo : EIATTR_KPARAM_INFO
	.align		4
.L_75:
        /*0058*/ 	.byte	0x04, 0x17
        /*005a*/ 	.short	(.L_77 - .L_76)
.L_76:
        /*005c*/ 	.word	0x00000000
        /*0060*/ 	.short	0x0000
        /*0062*/ 	.short	0x0000
        /*0064*/ 	.byte	0x00, 0xf5, 0x21, 0x00


	//----- nvinfo : EIATTR_SPARSE_MMA_MASK
	.align		4
.L_77:
        /*0068*/ 	.byte	0x03, 0x50
        /*006a*/ 	.short	0x0000


	//----- nvinfo : EIATTR_MAXREG_COUNT
	.align		4
        /*006c*/ 	.byte	0x03, 0x1b
        /*006e*/ 	.short	0x00ff


	//----- nvinfo : EIATTR_MERCURY_ISA_VERSION
	.align		4
        /*0070*/ 	.byte	0x03, 0x5f
        /*0072*/ 	.short	0x0101


	//----- nvinfo : EIATTR_VRC_CTA_INIT_COUNT
	.align		4
        /*0074*/ 	.byte	0x02, 0x4a
	.zero		1
	.zero		1


	//----- nvinfo : EIATTR_EXIT_INSTR_OFFSETS
	.align		4
        /*0078*/ 	.byte	0x04, 0x1c
        /*007a*/ 	.short	(.L_79 - .L_78)


	//   ....[0]....
.L_78:
        /*007c*/ 	.word	0x00000080


	//   ....[1]....
        /*0080*/ 	.word	0x00000f30


	//----- nvinfo : EIATTR_CBANK_PARAM_SIZE
	.align		4
.L_79:
        /*0084*/ 	.byte	0x03, 0x19
        /*0086*/ 	.short	0x0030


	//----- nvinfo : EIATTR_PARAM_CBANK
	.align		4
        /*0088*/ 	.byte	0x04, 0x0a
        /*008a*/ 	.short	(.L_81 - .L_80)
	.align		4
.L_80:
        /*008c*/ 	.word	index@(.nv.constant0.vchordrq_assign_kernel_1)
        /*0090*/ 	.short	0x0380
        /*0092*/ 	.short	0x0030


	//----- nvinfo : EIATTR_SW_WAR
	.align		4
.L_81:
        /*0094*/ 	.byte	0x04, 0x36
        /*0096*/ 	.short	(.L_83 - .L_82)
.L_82:
        /*0098*/ 	.word	0x00000008
.L_83:


//--------------------- .nv.info.vchordrq_assign_kernel_0 --------------------------
	.section	.nv.info.vchordrq_assign_kernel_0,"",@"SHT_CUDA_INFO"
	.sectionflags	@""
	.align	4


	//----- nvinfo : EIATTR_CUDA_API_VERSION
	.align		4
        /*0000*/ 	.byte	0x04, 0x37
        /*0002*/ 	.short	(.L_85 - .L_84)
.L_84:
        /*0004*/ 	.word	0x00000082


	//----- nvinfo : EIATTR_KPARAM_INFO
	.align		4
.L_85:
        /*0008*/ 	.byte	0x04, 0x17
        /*000a*/ 	.short	(.L_87 - .L_86)
.L_86:
        /*000c*/ 	.word	0x00000000
        /*0010*/ 	.short	0x0005
        /*0012*/ 	.short	0x0028
        /*0014*/ 	.byte	0x00, 0xf0, 0x21, 0x00


	//----- nvinfo : EIATTR_KPARAM_INFO
	.align		4
.L_87:
        /*0018*/ 	.byte	0x04, 0x17
        /*001a*/ 	.short	(.L_89 - .L_88)
.L_88:
        /*001c*/ 	.word	0x00000000
        /*0020*/ 	.short	0x0004
        /*0022*/ 	.short	0x0020
        /*0024*/ 	.byte	0x00, 0xf5, 0x21, 0x00


	//----- nvinfo : EIATTR_KPARAM_INFO
	.align		4
.L_89:
        /*0028*/ 	.byte	0x04, 0x17
        /*002a*/ 	.short	(.L_91 - .L_90)
.L_90:
        /*002c*/ 	.word	0x00000000
        /*0030*/ 	.short	0x0003
        /*0032*/ 	.short	0x0018
        /*0034*/ 	.byte	0x00, 0xf5, 0x21, 0x00


	//----- nvinfo : EIATTR_KPARAM_INFO
	.align		4
.L_91:
        /*0038*/ 	.byte	0x04, 0x17
        /*003a*/ 	.short	(.L_93 - .L_92)
.L_92:
        /*003c*/ 	.word	0x00000000
        /*0040*/ 	.short	0x0002
        /*0042*/ 	.short	0x0010
        /*0044*/ 	.byte	0x00, 0xf0, 0x21, 0x00


	//----- nvinfo : EIATTR_KPARAM_INFO
	.align		4
.L_93:
        /*0048*/ 	.byte	0x04, 0x17
        /*004a*/ 	.short	(.L_95 - .L_94)
.L_94:
        /*004c*/ 	.word	0x00000000
        /*0050*/ 	.short	0x0001
        /*0052*/ 	.short	0x0008
        /*0054*/ 	.byte	0x00, 0xf0, 0x21, 0x00


	//----- nvinfo : EIATTR_KPARAM_INFO
	.align		4
.L_95:
        /*0058*/ 	.byte	0x04, 0x17
        /*005a*/ 	.short	(.L_97 - .L_96)
.L_96:
        /*005c*/ 	.word	0x00000000
        /*0060*/ 	.short	0x0000
        /*0062*/ 	.short	0x0000
        /*0064*/ 	.byte	0x00, 0xf5, 0x21, 0x00


	//----- nvinfo : EIATTR_SPARSE_MMA_MASK
	.align		4
.L_97:
        /*0068*/ 	.byte	0x03, 0x50
        /*006a*/ 	.short	0x0000


	//----- nvinfo : EIATTR_MAXREG_COUNT
	.align		4
        /*006c*/ 	.byte	0x03, 0x1b
        /*006e*/ 	.short	0x00ff


	//----- nvinfo : EIATTR_MERCURY_ISA_VERSION
	.align		4
        /*0070*/ 	.byte	0x03, 0x5f
        /*0072*/ 	.short	0x0101


	//----- nvinfo : EIATTR_VRC_CTA_INIT_COUNT
	.align		4
        /*0074*/ 	.byte	0x02, 0x4a
	.zero		1
	.zero		1


	//----- nvinfo : EIATTR_EXIT_INSTR_OFFSETS
	.align		4
        /*0078*/ 	.byte	0x04, 0x1c
        /*007a*/ 	.short	(.L_99 - .L_98)


	//   ....[0]....
.L_98:
        /*007c*/ 	.word	0x00000080


	//   ....[1]....
        /*0080*/ 	.word	0x00000e40


	//----- nvinfo : EIATTR_CBANK_PARAM_SIZE
	.align		4
.L_99:
        /*0084*/ 	.byte	0x03, 0x19
        /*0086*/ 	.short	0x0030


	//----- nvinfo : EIATTR_PARAM_CBANK
	.align		4
        /*0088*/ 	.byte	0x04, 0x0a
        /*008a*/ 	.short	(.L_101 - .L_100)
	.align		4
.L_100:
        /*008c*/ 	.word	index@(.nv.constant0.vchordrq_assign_kernel_0)
        /*0090*/ 	.short	0x0380
        /*0092*/ 	.short	0x0030


	//----- nvinfo : EIATTR_SW_WAR
	.align		4
.L_101:
        /*0094*/ 	.byte	0x04, 0x36
        /*0096*/ 	.short	(.L_103 - .L_102)
.L_102:
        /*0098*/ 	.word	0x00000008
.L_103:


//--------------------- .nv.callgraph             --------------------------
	.section	.nv.callgraph,"",@"SHT_CUDA_CALLGRAPH"
	.align	4
	.sectionentsize	8
	.align		4
        /*0000*/ 	.word	0x00000000
	.align		4
        /*0004*/ 	.word	0xffffffff
	.align		4
        /*0008*/ 	.word	0x00000000
	.align		4
        /*000c*/ 	.word	0xfffffffe
	.align		4
        /*0010*/ 	.word	0x00000000
	.align		4
        /*0014*/ 	.word	0xfffffffd
	.align		4
        /*0018*/ 	.word	0x00000000
	.align		4
        /*001c*/ 	.word	0xfffffffc


//--------------------- .text.vchordrq_assign_kernel_3 --------------------------
	.section	.text.vchordrq_assign_kernel_3,"ax",@progbits
	.align	128
        .global         vchordrq_assign_kernel_3
        .type           vchordrq_assign_kernel_3,@function
        .size           vchordrq_assign_kernel_3,(.L_x_48 - vchordrq_assign_kernel_3)
        .other          vchordrq_assign_kernel_3,@"STO_CUDA_ENTRY STV_DEFAULT"
vchordrq_assign_kernel_3:
.text.vchordrq_assign_kernel_3:
[----:B------:R-:W-:Y:S01]  /*0000*/  LDC R1, c[0x0][0x37c] ;  /* 0x0000df00ff017b82 */ /* 0x000fe20000000800 */
[----:B------:R-:W0:Y:S07]  /*0010*/  S2R R3, SR_TID.X ;  /* 0x0000000000037919 */ /* 0x000e2e0000002100 */
[----:B------:R-:W0:Y:S01]  /*0020*/  S2UR UR4, SR_CTAID.X ;  /* 0x00000000000479c3 */ /* 0x000e220000002500 */
[----:B------:R-:W1:Y:S07]  /*0030*/  LDCU.64 UR6, c[0x0][0x3a8] ;  /* 0x00007500ff0677ac */ /* 0x000e6e0008000a00 */
[----:B------:R-:W0:Y:S02]  /*0040*/  LDC R0, c[0x0][0x360] ;  /* 0x0000d800ff007b82 */ /* 0x000e240000000800 */
[----:B0-----:R-:W-:-:S05]  /*0050*/  IMAD R0, R0, UR4, R3 ;  /* 0x0000000400007c24 */ /* 0x001fca000f8e0203 */
[----:B-1----:R-:W-:-:S04]  /*0060*/  ISETP.GE.U32.AND P0, PT, R0, UR6, PT ;  /* 0x0000000600007c0c */ /* 0x002fc8000bf06070 */
[----:B------:R-:W-:-:S13]  /*0070*/  ISETP.GE.U32.AND.EX P0, PT, RZ, UR7, PT, P0 ;  /* 0x00000007ff007c0c */ /* 0x000fda000bf06100 */
[----:B------:R-:W-:Y:S05]  /*0080*/  @P0 EXIT ;  /* 0x000000000000094d */ /* 0x000fea0003800000 */
[----:B------:R-:W0:Y:S01]  /*0090*/  LDCU.64 UR6, c[0x0][0x390] ;  /* 0x00007200ff0677ac */ /* 0x000e220008000a00 */
[----:B------:R-:W-:Y:S01]  /*00a0*/  MOV R4, 0xffffffff ;  /* 0xffffffff00047802 */ /* 0x000fe20000000f00 */
[----:B------:R-:W1:Y:S01]  /*00b0*/  LDCU.64 UR8, c[0x0][0x358] ;  /* 0x00006b00ff0877ac */ /* 0x000e620008000a00 */
[----:B0-----:R-:W-:-:S04]  /*00c0*/  UISETP.NE.U32.AND UP0, UPT, UR6, URZ, UPT ;  /* 0x000000ff0600728c */ /* 0x001fc8000bf05070 */
[----:B------:R-:W-:-:S09]  /*00d0*/  UISETP.NE.AND.EX UP0, UPT, UR7, URZ, UPT, UP0 ;  /* 0x000000ff0700728c */ /* 0x000fd2000bf05300 */
[----:B-1----:R-:W-:Y:S05]  /*00e0*/  BRA.U !UP0, `(.L_x_0) ;  /* 0x0000001108e07547 */ /* 0x002fea000b800000 */
[----:B------:R-:W0:Y:S01]  /*00f0*/  LDC.64 R12, c[0x0][0x388] ;  /* 0x0000e200ff0c7b82 */ /* 0x000e220000000a00 */
[----:B------:R-:W-:Y:S01]  /*0100*/  IMAD.MOV.U32 R2, RZ, RZ, 0x7c00 ;  /* 0x00007c00ff027424 */ /* 0x000fe200078e00ff */
[----:B0-----:R-:W-:Y:S01]  /*0110*/  ISETP.NE.U32.AND P0, PT, R12, RZ, PT ;  /* 0x000000ff0c00720c */ /* 0x001fe20003f05070 */
[----:B------:R-:W-:-:S03]  /*0120*/  IMAD.WIDE.U32 R10, R0, R12, RZ ;  /* 0x0000000c000a7225 */ /* 0x000fc600078e00ff */
[----:B------:R-:W-:Y:S01]  /*0130*/  ISETP.NE.AND.EX P0, PT, R13, RZ, PT, P0 ;  /* 0x000000ff0d00720c */ /* 0x000fe20003f05300 */
[----:B------:R-:W-:-:S12]  /*0140*/  IMAD R3, R0, R13, R11 ;  /* 0x0000000d00037224 */ /* 0x000fd800078e020b */
[----:B------:R-:W-:Y:S05]  /*0150*/  @P0 BRA `(.L_x_1) ;  /* 0x0000000000d40947 */ /* 0x000fea0003800000 */
[----:B------:R-:W-:Y:S01]  /*0160*/  UISETP.GE.U32.AND UP1, UPT, UR6, 0x4, UPT ;  /* 0x000000040600788c */ /* 0x000fe2000bf26070 */
[----:B------:R-:W-:Y:S01]  /*0170*/  MOV R4, 0xffffffff ;  /* 0xffffffff00047802 */ /* 0x000fe20000000f00 */
[----:B------:R-:W-:Y:S02]  /*0180*/  ULOP3.LUT UR5, UR6, 0x3, URZ, 0xc0, !UPT ;  /* 0x0000000306057892 */ /* 0x000fe4000f8ec0ff */
[----:B------:R-:W-:Y:S02]  /*0190*/  UISETP.GE.U32.AND.EX UP1, UPT, UR7, URZ, UPT, UP1 ;  /* 0x000000ff0700728c */ /* 0x000fe4000bf26110 */
[----:B------:R-:W-:Y:S01]  /*01a0*/  UISETP.NE.U32.AND UP0, UPT, UR5, URZ, UPT ;  /* 0x000000ff0500728c */ /* 0x000fe2000bf05070 */
[----:B------:R-:W-:-:S03]  /*01b0*/  UMOV UR4, URZ ;  /* 0x000000ff00047c82 */ /* 0x000fc60008000000 */
[----:B------:R-:W-:-:S03]  /*01c0*/  UISETP.NE.AND.EX UP0, UPT, URZ, URZ, UPT, UP0 ;  /* 0x000000ffff00728c */ /* 0x000fc6000bf05300 */
[----:B------:R-:W-:Y:S08]  /*01d0*/  BRA.U !UP1, `(.L_x_2) ;  /* 0x00000001095c7547 */ /* 0x000ff0000b800000 */
[----:B------:R-:W-:Y:S02]  /*01e0*/  HFMA2 R5, -RZ, RZ, 0, 0 ;  /* 0x00000000ff057431 */ /* 0x000fe400000001ff */
[----:B------:R-:W-:Y:S01]  /*01f0*/  IMAD.MOV.U32 R4, RZ, RZ, -0x1 ;  /* 0xffffffffff047424 */ /* 0x000fe200078e00ff */
[----:B------:R-:W0:Y:S01]  /*0200*/  LDCU UR7, c[0x0][0x394] ;  /* 0x00007280ff0777ac */ /* 0x000e220008000800 */
[----:B------:R-:W-:Y:S01]  /*0210*/  IMAD.MOV.U32 R7, RZ, RZ, RZ ;  /* 0x000000ffff077224 */ /* 0x000fe200078e00ff */
[----:B------:R-:W-:-:S12]  /*0220*/  ULOP3.LUT UR4, UR6, 0xfffffffc, URZ, 0xc0, !UPT ;  /* 0xfffffffc06047892 */ /* 0x000fd8000f8ec0ff */
.L_x_3:
[----:B------:R-:W-:Y:S01]  /*0230*/  HSETP2.GT.AND P0, PT, R2.H0_H0, RZ.H0_H0, PT ;  /* 0x200000ff02007234 */ /* 0x000fe20003f04800 */
[C---:B------:R-:W-:Y:S01]  /*0240*/  VIADD R3, R5.reuse, 0x2 ;  /* 0x0000000205037836 */ /* 0x040fe20000000000 */
[----:B------:R-:W-:-:S03]  /*0250*/  IADD3 R6, PT, PT, R5, 0x1, RZ ;  /* 0x0000000105067810 */ /* 0x000fc60007ffe0ff */
[----:B------:R-:W-:-:S05]  /*0260*/  SEL R2, R2, RZ, !P0 ;  /* 0x000000ff02027207 */ /* 0x000fca0004000000 */
[----:B------:R-:W-:-:S05]  /*0270*/  HSETP2.GT.AND P2, PT, R2.H0_H0, RZ.H0_H0, PT ;  /* 0x200000ff02007234 */ /* 0x000fca0003f44800 */
[----:B------:R-:W-:-:S05]  /*0280*/  SEL R2, R2, RZ, !P2 ;  /* 0x000000ff02027207 */ /* 0x000fca0005000000 */
[----:B------:R-:W-:-:S03]  /*0290*/  HSETP2.GT.AND P1, PT, R2.H0_H0, RZ.H0_H0, PT ;  /* 0x200000ff02007234 */ /* 0x000fc60003f24800 */
[----:B------:R-:W-:Y:S02]  /*02a0*/  @!P2 SEL R6, R4, R5, !P0 ;  /* 0x000000050406a207 */ /* 0x000fe40004000000 */
[C---:B------:R-:W-:Y:S02]  /*02b0*/  IADD3 R4, PT, PT, R5.reuse, 0x3, RZ ;  /* 0x0000000305047810 */ /* 0x040fe40007ffe0ff */
[----:B------:R-:W-:Y:S02]  /*02c0*/  IADD3 R5, P0, PT, R5, 0x4, RZ ;  /* 0x0000000405057810 */ /* 0x000fe40007f1e0ff */
[----:B------:R-:W-:-:S03]  /*02d0*/  SEL R2, R2, RZ, !P1 ;  /* 0x000000ff02027207 */ /* 0x000fc60004800000 */
[----:B------:R-:W-:Y:S01]  /*02e0*/  IMAD.X R7, RZ, RZ, R7, P0 ;  /* 0x000000ffff077224 */ /* 0x000fe200000e0607 */
[----:B------:R-:W-:Y:S02]  /*02f0*/  ISETP.NE.U32.AND P0, PT, R5, UR4, PT ;  /* 0x0000000405007c0c */ /* 0x000fe4000bf05070 */
[----:B------:R-:W-:Y:S02]  /*0300*/  HSETP2.GT.AND P2, PT, R2.H0_H0, RZ.H0_H0, PT ;  /* 0x200000ff02007234 */ /* 0x000fe40003f44800 */
[----:B0-----:R-:W-:-:S03]  /*0310*/  ISETP.NE.AND.EX P0, PT, R7, UR7, PT, P0 ;  /* 0x0000000707007c0c */ /* 0x001fc6000bf05300 */
[----:B------:R-:W-:-:S08]  /*0320*/  SEL R2, R2, RZ, !P2 ;  /* 0x000000ff02027207 */ /* 0x000fd00005000000 */
[----:B------:R-:W-:Y:S02]  /*0330*/  @!P2 SEL R4, R6, R3, !P1 ;  /* 0x000000030604a207 */ /* 0x000fe40004800000 */
[----:B------:R-:W-:Y:S05]  /*0340*/  @P0 BRA `(.L_x_3) ;  /* 0xfffffffc00b80947 */ /* 0x000fea000383ffff */
.L_x_2:
[----:B------:R-:W-:Y:S05]  /*0350*/  BRA.U !UP0, `(.L_x_0) ;  /* 0x0000001108447547 */ /* 0x000fea000b800000 */
[----:B------:R-:W-:Y:S01]  /*0360*/  UIADD3 UR5, UP0, UPT, UR5, -0x1, URZ ;  /* 0xffffffff05057890 */ /* 0x000fe2000ff1e0ff */
[----:B------:R-:W-:-:S03]  /*0370*/  HSETP2.GT.AND P0, PT, R2.H0_H0, RZ.H0_H0, PT ;  /* 0x200000ff02007234 */ /* 0x000fc60003f04800 */
[----:B------:R-:W-:Y:S02]  /*0380*/  UIADD3.X UR7, UPT, UPT, URZ, -0x1, URZ, UP0, !UPT ;  /* 0xffffffffff077890 */ /* 0x000fe400087fe4ff */
[----:B------:R-:W-:Y:S01]  /*0390*/  UISETP.NE.U32.AND UP0, UPT, UR5, URZ, UPT ;  /* 0x000000ff0500728c */ /* 0x000fe2000bf05070 */
[----:B------:R-:W-:Y:S02]  /*03a0*/  SEL R2, R2, RZ, !P0 ;  /* 0x000000ff02027207 */ /* 0x000fe40004000000 */
[----:B------:R-:W-:Y:S01]  /*03b0*/  SEL R4, R4, UR4, !P0 ;  /* 0x0000000404047c07 */ /* 0x000fe2000c000000 */
[----:B------:R-:W-:-:S09]  /*03c0*/  UISETP.NE.AND.EX UP0, UPT, UR7, URZ, UPT, UP0 ;  /* 0x000000ff0700728c */ /* 0x000fd2000bf05300 */
[----:B------:R-:W-:Y:S05]  /*03d0*/  BRA.U !UP0, `(.L_x_0) ;  /* 0x0000001108247547 */ /* 0x000fea000b800000 */
[----:B------:R-:W-:-:S03]  /*03e0*/  UIADD3 UR6, UPT, UPT, UR4, 0x1, URZ ;  /* 0x0000000104067890 */ /* 0x000fc6000fffe0ff */
[----:B------:R-:W-:Y:S01]  /*03f0*/  UMOV UR4, UR5 ;  /* 0x0000000500047c82 */ /* 0x000fe20008000000 */
[----:B------:R-:W-:-:S08]  /*0400*/  UMOV UR5, UR7 ;  /* 0x0000000700057c82 */ /* 0x000fd00008000000 */
.L_x_4:
[----:B------:R-:W-:Y:S01]  /*0410*/  UIADD3 UR4, UP0, UPT, UR4, -0x1, URZ ;  /* 0xffffffff04047890 */ /* 0x000fe2000ff1e0ff */
[----:B------:R-:W-:-:S03]  /*0420*/  HSETP2.GT.AND P0, PT, R2.H0_H0, RZ.H0_H0, PT ;  /* 0x200000ff02007234 */ /* 0x000fc60003f04800 */
[----:B------:R-:W-:Y:S02]  /*0430*/  UIADD3.X UR5, UPT, UPT, UR5, -0x1, URZ, UP0, !UPT ;  /* 0xffffffff05057890 */ /* 0x000fe400087fe4ff */
[----:B------:R-:W-:Y:S01]  /*0440*/  UISETP.NE.U32.AND UP0, UPT, UR4, URZ, UPT ;  /* 0x000000ff0400728c */ /* 0x000fe2000bf05070 */
[----:B------:R-:W-:Y:S02]  /*0450*/  SEL R2, R2, RZ, !P0 ;  /* 0x000000ff02027207 */ /* 0x000fe40004000000 */
[----:B------:R-:W-:Y:S01]  /*0460*/  SEL R4, R4, UR6, !P0 ;  /* 0x0000000604047c07 */ /* 0x000fe2000c000000 */
[----:B------:R-:W-:Y:S02]  /*0470*/  UISETP.NE.AND.EX UP0, UPT, UR5, URZ, UPT, UP0 ;  /* 0x000000ff0500728c */ /* 0x000fe4000bf05300 */
[----:B------:R-:W-:-:S07]  /*0480*/  UIADD3 UR6, UPT, UPT, UR6, 0x1, URZ ;  /* 0x0000000106067890 */ /* 0x000fce000fffe0ff */
[----:B------:R-:W-:Y:S05]  /*0490*/  BRA.U UP0, `(.L_x_4) ;  /* 0xfffffffd00dc7547 */ /* 0x000fea000b83ffff */
[----:B------:R-:W-:Y:S05]  /*04a0*/  BRA `(.L_x_0) ;  /* 0x0000000c00f07947 */ /* 0x000fea0003800000 */
.L_x_1:
[----:B------:R-:W0:Y:S01]  /*04b0*/  LDCU.64 UR4, c[0x0][0x398] ;  /* 0x00007300ff0477ac */ /* 0x000e220008000a00 */
[C---:B------:R-:W-:Y:S01]  /*04c0*/  LOP3.LUT R4, R12.reuse, 0x7, RZ, 0xc0, !PT ;  /* 0x000000070c047812 */ /* 0x040fe200078ec0ff */
[C---:B------:R-:W-:Y:S01]  /*04d0*/  IMAD.SHL.U32 R9, R12.reuse, 0x2, RZ ;  /* 0x000000020c097824 */ /* 0x040fe200078e00ff */
[----:B------:R-:W-:Y:S02]  /*04e0*/  SHF.L.U64.HI R6, R12, 0x1, R13 ;  /* 0x000000010c067819 */ /* 0x000fe4000001020d */
[----:B------:R-:W-:Y:S02]  /*04f0*/  IADD3 R4, P1, PT, R4, -0x1, RZ ;  /* 0xffffffff04047810 */ /* 0x000fe40007f3e0ff */
[----:B------:R-:W-:Y:S02]  /*0500*/  LOP3.LUT R7, R12, 0xfffffff0, RZ, 0xc0, !PT ;  /* 0xfffffff00c077812 */ /* 0x000fe400078ec0ff */
[----:B------:R-:W-:Y:S02]  /*0510*/  ISETP.GE.U32.AND P0, PT, R4, 0x3, PT ;  /* 0x000000030400780c */ /* 0x000fe40003f06070 */
[----:B------:R-:W-:-:S02]  /*0520*/  IADD3.X R4, PT, PT, RZ, -0x1, RZ, P1, !PT ;  /* 0xffffffffff047810 */ /* 0x000fc40000ffe4ff */
[----:B------:R-:W-:Y:S02]  /*0530*/  LOP3.LUT R8, R12, 0x3, RZ, 0xc0, !PT ;  /* 0x000000030c087812 */ /* 0x000fe400078ec0ff */
[----:B------:R-:W-:Y:S02]  /*0540*/  ISETP.GE.U32.AND.EX P0, PT, R4, RZ, PT, P0 ;  /* 0x000000ff0400720c */ /* 0x000fe40003f06100 */
[----:B------:R-:W-:Y:S02]  /*0550*/  MOV R4, 0xffffffff ;  /* 0xffffffff00047802 */ /* 0x000fe40000000f00 */
[----:B0-----:R-:W-:Y:S01]  /*0560*/  LEA R5, P2, R10, UR4, 0x1 ;  /* 0x000000040a057c11 */ /* 0x001fe2000f8408ff */
[----:B------:R-:W-:-:S03]  /*0570*/  UMOV UR4, URZ ;  /* 0x000000ff00047c82 */ /* 0x000fc60008000000 */
[----:B------:R-:W-:Y:S01]  /*0580*/  LEA.HI.X R20, R10, UR5, R3, 0x1, P2 ;  /* 0x000000050a147c11 */ /* 0x000fe200090f0c03 */
[----:B------:R-:W-:Y:S01]  /*0590*/  UMOV UR5, URZ ;  /* 0x000000ff00057c82 */ /* 0x000fe20008000000 */
[----:B------:R-:W-:-:S05]  /*05a0*/  IADD3 R5, P1, PT, R5, 0x10, RZ ;  /* 0x0000001005057810 */ /* 0x000fca0007f3e0ff */
[----:B------:R-:W-:-:S08]  /*05b0*/  IMAD.X R20, RZ, RZ, R20, P1 ;  /* 0x000000ffff147224 */ /* 0x000fd000008e0614 */
.L_x_10:
[----:B------:R-:W0:Y:S01]  /*05c0*/  LDC.64 R12, c[0x0][0x388] ;  /* 0x0000e200ff0c7b82 */ /* 0x000e220000000a00 */
[----:B------:R-:W-:Y:S02]  /*05d0*/  HFMA2 R21, -RZ, RZ, 0, 0 ;  /* 0x00000000ff157431 */ /* 0x000fe400000001ff */
[----:B------:R-:W-:Y:S01]  /*05e0*/  IMAD.MOV.U32 R22, RZ, RZ, RZ ;  /* 0x000000ffff167224 */ /* 0x000fe200078e00ff */
[----:B------:R-:W-:Y:S02]  /*05f0*/  PRMT R23, RZ, 0x7610, R23 ;  /* 0x00007610ff177816 */ /* 0x000fe40000000017 */
[----:B0-----:R-:W-:-:S04]  /*0600*/  ISETP.GE.U32.AND P1, PT, R12, 0x10, PT ;  /* 0x000000100c00780c */ /* 0x001fc80003f26070 */
[----:B------:R-:W-:-:S13]  /*0610*/  ISETP.GE.U32.AND.EX P1, PT, R13, RZ, PT, P1 ;  /* 0x000000ff0d00720c */ /* 0x000fda0003f26110 */
[----:B------:R-:W-:Y:S05]  /*0620*/  @!P1 BRA `(.L_x_5) ;  /* 0x00000004005c9947 */ /* 0x000fea0003800000 */
[----:B------:R-:W0:Y:S01]  /*0630*/  LDC.64 R14, c[0x0][0x380] ;  /* 0x0000e000ff0e7b82 */ /* 0x000e220000000a00 */
[----:B------:R-:W-:Y:S01]  /*0640*/  IMAD R16, R6, UR4, RZ ;  /* 0x0000000406107c24 */ /* 0x000fe2000f8e02ff */
[----:B------:R-:W-:Y:S01]  /*0650*/  PRMT R23, RZ, 0x7610, R23 ;  /* 0x00007610ff177816 */ /* 0x000fe20000000017 */
[----:B------:R-:W-:Y:S02]  /*0660*/  IMAD.MOV.U32 R19, RZ, RZ, R7 ;  /* 0x000000ffff137224 */ /* 0x000fe400078e0007 */
[----:B------:R-:W-:-:S03]  /*0670*/  IMAD R17, R9, UR5, R16 ;  /* 0x0000000509117c24 */ /* 0x000fc6000f8e0210 */
[----:B------:R-:W1:Y:S01]  /*0680*/  LDC R22, c[0x0][0x38c] ;  /* 0x0000e300ff167b82 */ /* 0x000e620000000800 */
[----:B0-----:R-:W-:-:S03]  /*0690*/  IMAD.WIDE.U32 R14, R9, UR4, R14 ;  /* 0x00000004090e7c25 */ /* 0x001fc6000f8e000e */
[----:B------:R-:W-:Y:S02]  /*06a0*/  IADD3 R16, P1, PT, R14, 0x10, RZ ;  /* 0x000000100e107810 */ /* 0x000fe40007f3e0ff */
[----:B------:R-:W-:Y:S02]  /*06b0*/  MOV R14, R5 ;  /* 0x00000005000e7202 */ /* 0x000fe40000000f00 */
[----:B-1----:R-:W-:Y:S01]  /*06c0*/  MOV R18, R22 ;  /* 0x0000001600127202 */ /* 0x002fe20000000f00 */
[----:B------:R-:W-:Y:S01]  /*06d0*/  IMAD.X R17, R15, 0x1, R17, P1 ;  /* 0x000000010f117824 */ /* 0x000fe200008e0611 */
[----:B------:R-:W-:-:S07]  /*06e0*/  MOV R15, R20 ;  /* 0x00000014000f7202 */ /* 0x000fce0000000f00 */
.L_x_6:
[----:B------:R-:W2:Y:S04]  /*06f0*/  LDG.E.U16 R21, desc[UR8][R14.64+-0x10] ;  /* 0xfffff0080e157981 */ /* 0x000ea8000c1e1500 */
[----:B------:R-:W2:Y:S04]  /*0700*/  LDG.E.U16 R24, desc[UR8][R16.64+-0x10] ;  /* 0xfffff00810187981 */ /* 0x000ea8000c1e1500 */
[----:B------:R-:W3:Y:S04]  /*0710*/  LDG.E.U16 R25, desc[UR8][R14.64+-0xe] ;  /* 0xfffff2080e197981 */ /* 0x000ee8000c1e1500 */
[----:B------:R-:W3:Y:S04]  /*0720*/  LDG.E.U16 R26, desc[UR8][R16.64+-0xe] ;  /* 0xfffff208101a7981 */ /* 0x000ee8000c1e1500 */
[----:B------:R-:W4:Y:S04]  /*0730*/  LDG.E.U16 R27, desc[UR8][R14.64+-0xc] ;  /* 0xfffff4080e1b7981 */ /* 0x000f28000c1e1500 */
[----:B------:R-:W4:Y:S01]  /*0740*/  LDG.E.U16 R28, desc[UR8][R16.64+-0xc] ;  /* 0xfffff408101c7981 */ /* 0x000f22000c1e1500 */
[----:B--2---:R-:W-:-:S04]  /*0750*/  HADD2 R21, R21.H0_H0, -R24.H0_H0 ;  /* 0xa000001815157230 */ /* 0x004fc80000000800 */
[----:B------:R-:W-:Y:S02]  /*0760*/  HFMA2 R23, R21.H0_H0, R21.H0_H0, R23.H0_H0 ;  /* 0x2000001515177231 */ /* 0x000fe40000040817 */
[----:B---3--:R-:W-:Y:S02]  /*0770*/  HADD2 R24, R25.H0_H0, -R26.H0_H0 ;  /* 0xa000001a19187230 */ /* 0x008fe40000000800 */
[----:B------:R-:W2:Y:S04]  /*0780*/  LDG.E.U16 R25, desc[UR8][R14.64+-0xa] ;  /* 0xfffff6080e197981 */ /* 0x000ea8000c1e1500 */
[----:B------:R-:W2:Y:S01]  /*0790*/  LDG.E.U16 R26, desc[UR8][R16.64+-0xa] ;  /* 0xfffff608101a7981 */ /* 0x000ea2000c1e1500 */
[----:B----4-:R-:W-:Y:S02]  /*07a0*/  HADD2 R21, R27.H0_H0, -R28.H0_H0 ;  /* 0xa000001c1b157230 */ /* 0x010fe40000000800 */
[----:B------:R-:W-:Y:S01]  /*07b0*/  HFMA2 R27, R24.H0_H0, R24.H0_H0, R23.H0_H0 ;  /* 0x20000018181b7231 */ /* 0x000fe20000040817 */
[----:B------:R-:W3:Y:S04]  /*07c0*/  LDG.E.U16 R28, desc[UR8][R16.64] ;  /* 0x00000008101c7981 */ /* 0x000ee8000c1e1500 */
[----:B------:R-:W4:Y:S04]  /*07d0*/  LDG.E.U16 R23, desc[UR8][R14.64+-0x8] ;  /* 0xfffff8080e177981 */ /* 0x000f28000c1e1500 */
[----:B------:R-:W4:Y:S01]  /*07e0*/  LDG.E.U16 R24, desc[UR8][R16.64+-0x8] ;  /* 0xfffff80810187981 */ /* 0x000f22000c1e1500 */
[----:B------:R-:W-:-:S03]  /*07f0*/  HFMA2 R27, R21.H0_H0, R21.H0_H0, R27.H0_H0 ;  /* 0x20000015151b7231 */ /* 0x000fc6000004081b */
[----:B------:R-:W5:Y:S01]  /*0800*/  LDG.E.U16 R21, desc[UR8][R14.64+-0x6] ;  /* 0xfffffa080e157981 */ /* 0x000f62000c1e1500 */
[----:B--2---:R-:W-:-:S03]  /*0810*/  HADD2 R25, R25.H0_H0, -R26.H0_H0 ;  /* 0xa000001a19197230 */ /* 0x004fc60000000800 */
[----:B------:R-:W5:Y:S01]  /*0820*/  LDG.E.U16 R26, desc[UR8][R16.64+-0x6] ;  /* 0xfffffa08101a7981 */ /* 0x000f62000c1e1500 */
[----:B------:R-:W-:-:S03]  /*0830*/  HFMA2 R27, R25.H0_H0, R25.H0_H0, R27.H0_H0 ;  /* 0x20000019191b7231 */ /* 0x000fc6000004081b */
[----:B------:R-:W2:Y:S01]  /*0840*/  LDG.E.U16 R25, desc[UR8][R16.64+-0x4] ;  /* 0xfffffc0810197981 */ /* 0x000ea2000c1e1500 */
[----:B----4-:R-:W-:-:S03]  /*0850*/  HADD2 R23, R23.H0_H0, -R24.H0_H0 ;  /* 0xa000001817177230 */ /* 0x010fc60000000800 */
[----:B------:R-:W2:Y:S01]  /*0860*/  LDG.E.U16 R24, desc[UR8][R14.64+-0x4] ;  /* 0xfffffc080e187981 */ /* 0x000ea2000c1e1500 */
[----:B------:R-:W-:-:S03]  /*0870*/  HFMA2 R27, R23.H0_H0, R23.H0_H0, R27.H0_H0 ;  /* 0x20000017171b7231 */ /* 0x000fc6000004081b */
[----:B------:R-:W4:Y:S01]  /*0880*/  LDG.E.U16 R23, desc[UR8][R14.64+-0x2] ;  /* 0xfffffe080e177981 */ /* 0x000f22000c1e1500 */
[----:B-----5:R-:W-:-:S03]  /*0890*/  HADD2 R21, R21.H0_H0, -R26.H0_H0 ;  /* 0xa000001a15157230 */ /* 0x020fc60000000800 */
[----:B------:R-:W4:Y:S01]  /*08a0*/  LDG.E.U16 R26, desc[UR8][R16.64+-0x2] ;  /* 0xfffffe08101a7981 */ /* 0x000f22000c1e1500 */
[----:B------:R-:W-:-:S03]  /*08b0*/  HFMA2 R27, R21.H0_H0, R21.H0_H0, R27.H0_H0 ;  /* 0x20000015151b7231 */ /* 0x000fc6000004081b */
[----:B------:R-:W3:Y:S01]  /*08c0*/  LDG.E.U16 R21, desc[UR8][R14.64] ;  /* 0x000000080e157981 */ /* 0x000ee2000c1e1500 */
[----:B--2---:R-:W-:-:S03]  /*08d0*/  HADD2 R24, R24.H0_H0, -R25.H0_H0 ;  /* 0xa000001918187230 */ /* 0x004fc60000000800 */
[----:B------:R-:W2:Y:S01]  /*08e0*/  LDG.E.U16 R25, desc[UR8][R16.64+0x2] ;  /* 0x0000020810197981 */ /* 0x000ea2000c1e1500 */
[----:B------:R-:W-:-:S03]  /*08f0*/  HFMA2 R27, R24.H0_H0, R24.H0_H0, R27.H0_H0 ;  /* 0x20000018181b7231 */ /* 0x000fc6000004081b */
[----:B------:R-:W2:Y:S01]  /*0900*/  LDG.E.U16 R24, desc[UR8][R14.64+0x2] ;  /* 0x000002080e187981 */ /* 0x000ea2000c1e1500 */
[----:B----4-:R-:W-:-:S03]  /*0910*/  HADD2 R23, R23.H0_H0, -R26.H0_H0 ;  /* 0xa000001a17177230 */ /* 0x010fc60000000800 */
[----:B------:R-:W4:Y:S01]  /*0920*/  LDG.E.U16 R26, desc[UR8][R16.64+0x4] ;  /* 0x00000408101a7981 */ /* 0x000f22000c1e1500 */
[----:B---3--:R-:W-:Y:S02]  /*0930*/  HADD2 R21, R21.H0_H0, -R28.H0_H0 ;  /* 0xa000001c15157230 */ /* 0x008fe40000000800 */
[----:B------:R-:W-:Y:S01]  /*0940*/  HFMA2 R27, R23.H0_H0, R23.H0_H0, R27.H0_H0 ;  /* 0x20000017171b7231 */ /* 0x000fe2000004081b */
[----:B------:R-:W3:Y:S04]  /*0950*/  LDG.E.U16 R28, desc[UR8][R16.64+0x6] ;  /* 0x00000608101c7981 */ /* 0x000ee8000c1e1500 */
        /* <DEDUP_REMOVED lines=13> */
[----:B--2---:R-:W-:Y:S02]  /*0a30*/  HADD2 R24, R24.H0_H0, -R25.H0_H0 ;  /* 0xa000001918187230 */ /* 0x004fe40000000800 */
[----:B------:R-:W-:Y:S01]  /*0a40*/  HFMA2 R27, R21.H0_H0, R21.H0_H0, R27.H0_H0 ;  /* 0x20000015151b7231 */ /* 0x000fe2000004081b */
[----:B------:R-:W2:Y:S04]  /*0a50*/  LDG.E.U16 R25, desc[UR8][R14.64+0xe] ;  /* 0x00000e080e197981 */ /* 0x000ea8000c1e1500 */
[----:B------:R0:W3:Y:S01]  /*0a60*/  LDG.E.U16 R21, desc[UR8][R14.64+0xc] ;  /* 0x00000c080e157981 */ /* 0x0000e2000c1e1500 */
[----:B------:R-:W-:-:S03]  /*0a70*/  HFMA2 R27, R24.H0_H0, R24.H0_H0, R27.H0_H0 ;  /* 0x20000018181b7231 */ /* 0x000fc6000004081b */
[----:B------:R1:W2:Y:S01]  /*0a80*/  LDG.E.U16 R24, desc[UR8][R16.64+0xe] ;  /* 0x00000e0810187981 */ /* 0x0002a2000c1e1500 */
[----:B------:R-:W-:-:S04]  /*0a90*/  IADD3 R19, P1, PT, R19, -0x10, RZ ;  /* 0xfffffff013137810 */ /* 0x000fc80007f3e0ff */
[----:B------:R-:W-:Y:S02]  /*0aa0*/  IADD3.X R18, PT, PT, R18, -0x1, RZ, P1, !PT ;  /* 0xffffffff12127810 */ /* 0x000fe40000ffe4ff */
[----:B------:R-:W-:-:S04]  /*0ab0*/  ISETP.NE.U32.AND P1, PT, R19, RZ, PT ;  /* 0x000000ff1300720c */ /* 0x000fc80003f25070 */
[----:B------:R-:W-:Y:S02]  /*0ac0*/  ISETP.NE.AND.EX P1, PT, R18, RZ, PT, P1 ;  /* 0x000000ff1200720c */ /* 0x000fe40003f25310 */
[----:B0-----:R-:W-:Y:S02]  /*0ad0*/  IADD3 R14, P2, PT, R14, 0x20, RZ ;  /* 0x000000200e0e7810 */ /* 0x001fe40007f5e0ff */
[----:B-1----:R-:W-:-:S03]  /*0ae0*/  IADD3 R16, P3, PT, R16, 0x20, RZ ;  /* 0x0000002010107810 */ /* 0x002fc60007f7e0ff */
[----:B------:R-:W-:Y:S01]  /*0af0*/  IMAD.X R15, RZ, RZ, R15, P2 ;  /* 0x000000ffff0f7224 */ /* 0x000fe200010e060f */
[----:B------:R-:W-:Y:S01]  /*0b00*/  IADD3.X R17, PT, PT, RZ, R17, RZ, P3, !PT ;  /* 0x00000011ff117210 */ /* 0x000fe20001ffe4ff */
[----:B----4-:R-:W-:-:S04]  /*0b10*/  HADD2 R23, R23.H0_H0, -R26.H0_H0 ;  /* 0xa000001a17177230 */ /* 0x010fc80000000800 */
[----:B------:R-:W-:Y:S02]  /*0b20*/  HFMA2 R27, R23.H0_H0, R23.H0_H0, R27.H0_H0 ;  /* 0x20000017171b7231 */ /* 0x000fe4000004081b */
[----:B---3--:R-:W-:-:S04]  /*0b30*/  HADD2 R21, R21.H0_H0, -R28.H0_H0 ;  /* 0xa000001c15157230 */ /* 0x008fc80000000800 */
[----:B------:R-:W-:Y:S02]  /*0b40*/  HFMA2 R27, R21.H0_H0, R21.H0_H0, R27.H0_H0 ;  /* 0x20000015151b7231 */ /* 0x000fe4000004081b */
[----:B--2---:R-:W-:-:S04]  /*0b50*/  HADD2 R24, R25.H0_H0, -R24.H0_H0 ;  /* 0xa000001819187230 */ /* 0x004fc80000000800 */
[----:B------:R-:W-:-:S05]  /*0b60*/  HFMA2 R27, R24.H0_H0, R24.H0_H0, R27.H0_H0 ;  /* 0x20000018181b7231 */ /* 0x000fca000004081b */
[----:B------:R-:W-:Y:S01]  /*0b70*/  PRMT R23, R27, 0x7610, R23 ;  /* 0x000076101b177816 */ /* 0x000fe20000000017 */
[----:B------:R-:W-:Y:S06]  /*0b80*/  @P1 BRA `(.L_x_6) ;  /* 0xfffffff800d81947 */ /* 0x000fec000383ffff */
[----:B------:R-:W-:-:S07]  /*0b90*/  IMAD.MOV.U32 R21, RZ, RZ, R7 ;  /* 0x000000ffff157224 */ /* 0x000fce00078e0007 */
.L_x_5:
[----:B------:R-:W0:Y:S02]  /*0ba0*/  LDCU UR6, c[0x0][0x388] ;  /* 0x00007100ff0677ac */ /* 0x000e240008000800 */
[----:B0-----:R-:W-:-:S04]  /*0bb0*/  ULOP3.LUT UR6, UR6, 0xf, URZ, 0xc0, !UPT ;  /* 0x0000000f06067892 */ /* 0x001fc8000f8ec0ff */
[----:B------:R-:W-:-:S04]  /*0bc0*/  UISETP.NE.U32.AND UP0, UPT, UR6, URZ, UPT ;  /* 0x000000ff0600728c */ /* 0x000fc8000bf05070 */
[----:B------:R-:W-:-:S09]  /*0bd0*/  UISETP.NE.AND.EX UP0, UPT, URZ, URZ, UPT, UP0 ;  /* 0x000000ffff00728c */ /* 0x000fd2000bf05300 */
[----:B------:R-:W-:Y:S05]  /*0be0*/  BRA.U !UP0, `(.L_x_7) ;  /* 0x0000000508fc7547 */ /* 0x000fea000b800000 */
[----:B------:R-:W0:Y:S01]  /*0bf0*/  LDCU UR7, c[0x0][0x388] ;  /* 0x00007100ff0777ac */ /* 0x000e220008000800 */
[----:B------:R-:W-:-:S04]  /*0c00*/  UIADD3 UR6, UP0, UPT, UR6, -0x1, URZ ;  /* 0xffffffff06067890 */ /* 0x000fc8000ff1e0ff */
[----:B------:R-:W-:Y:S02]  /*0c10*/  UIADD3.X UR10, UPT, UPT, URZ, -0x1, URZ, UP0, !UPT ;  /* 0xffffffffff0a7890 */ /* 0x000fe400087fe4ff */
[----:B------:R-:W-:-:S04]  /*0c20*/  UISETP.GE.U32.AND UP1, UPT, UR6, 0x7, UPT ;  /* 0x000000070600788c */ /* 0x000fc8000bf26070 */
[----:B------:R-:W-:Y:S02]  /*0c30*/  UISETP.GE.U32.AND.EX UP1, UPT, UR10, URZ, UPT, UP1 ;  /* 0x000000ff0a00728c */ /* 0x000fe4000bf26110 */
[----:B0-----:R-:W-:-:S04]  /*0c40*/  ULOP3.LUT UR7, UR7, 0x7, URZ, 0xc0, !UPT ;  /* 0x0000000707077892 */ /* 0x001fc8000f8ec0ff */
[----:B------:R-:W-:-:S04]  /*0c50*/  UISETP.NE.U32.AND UP0, UPT, UR7, URZ, UPT ;  /* 0x000000ff0700728c */ /* 0x000fc8000bf05070 */
[----:B------:R-:W-:Y:S01]  /*0c60*/  UISETP.NE.AND.EX UP0, UPT, URZ, URZ, UPT, UP0 ;  /* 0x000000ffff00728c */ /* 0x000fe2000bf05300 */
[----:B------:R-:W-:Y:S10]  /*0c70*/  BRA.U !UP1, `(.L_x_8) ;  /* 0x0000000109c47547 */ /* 0x000ff4000b800000 */
[----:B------:R-:W0:Y:S01]  /*0c80*/  LDC.64 R14, c[0x0][0x380] ;  /* 0x0000e000ff0e7b82 */ /* 0x000e220000000a00 */
[----:B------:R-:W1:Y:S01]  /*0c90*/  LDCU.64 UR6, c[0x0][0x398] ;  /* 0x00007300ff0677ac */ /* 0x000e620008000a00 */
[----:B------:R-:W-:Y:S01]  /*0ca0*/  MOV R16, R21 ;  /* 0x0000001500107202 */ /* 0x000fe20000000f00 */
[----:B------:R-:W-:Y:S01]  /*0cb0*/  IMAD R18, R12, UR5, RZ ;  /* 0x000000050c127c24 */ /* 0x000fe2000f8e02ff */
[----:B------:R-:W-:Y:S01]  /*0cc0*/  IADD3 R19, P1, PT, R21, R10, RZ ;  /* 0x0000000a15137210 */ /* 0x000fe20007f3e0ff */
[----:B------:R-:W-:Y:S02]  /*0cd0*/  IMAD.MOV.U32 R17, RZ, RZ, R22 ;  /* 0x000000ffff117224 */ /* 0x000fe400078e0016 */
[----:B------:R-:W-:Y:S01]  /*0ce0*/  IMAD R25, R13, UR4, R18 ;  /* 0x000000040d197c24 */ /* 0x000fe2000f8e0212 */
[----:B------:R-:W-:Y:S01]  /*0cf0*/  IADD3.X R24, PT, PT, R22, R3, RZ, P1, !PT ;  /* 0x0000000316187210 */ /* 0x000fe20000ffe4ff */
[----:B------:R-:W-:-:S04]  /*0d00*/  IMAD.WIDE.U32 R16, R12, UR4, R16 ;  /* 0x000000040c107c25 */ /* 0x000fc8000f8e0010 */
[----:B------:R-:W-:Y:S01]  /*0d10*/  IMAD.IADD R17, R17, 0x1, R25 ;  /* 0x0000000111117824 */ /* 0x000fe200078e0219 */
[----:B-1----:R-:W-:-:S04]  /*0d20*/  LEA R18, P1, R19, UR6, 0x1 ;  /* 0x0000000613127c11 */ /* 0x002fc8000f8208ff */
[----:B------:R-:W-:Y:S02]  /*0d30*/  LEA.HI.X R19, R19, UR7, R24, 0x1, P1 ;  /* 0x0000000713137c11 */ /* 0x000fe400088f0c18 */
[----:B0-----:R-:W-:-:S03]  /*0d40*/  LEA R14, P2, R16, R14, 0x1 ;  /* 0x0000000e100e7211 */ /* 0x001fc600078408ff */
[----:B------:R-:W2:Y:S01]  /*0d50*/  LDG.E.U16 R28, desc[UR8][R18.64] ;  /* 0x00000008121c7981 */ /* 0x000ea2000c1e1500 */
[----:B------:R-:W-:-:S03]  /*0d60*/  LEA.HI.X R15, R16, R15, R17, 0x1, P2 ;  /* 0x0000000f100f7211 */ /* 0x000fc600010f0c11 */
[----:B------:R-:W3:Y:S04]  /*0d70*/  LDG.E.U16 R16, desc[UR8][R18.64+0x2] ;  /* 0x0000020812107981 */ /* 0x000ee8000c1e1500 */
[----:B------:R-:W2:Y:S04]  /*0d80*/  LDG.E.U16 R17, desc[UR8][R14.64] ;  /* 0x000000080e117981 */ /* 0x000ea8000c1e1500 */
[----:B------:R-:W3:Y:S04]  /*0d90*/  LDG.E.U16 R25, desc[UR8][R14.64+0x2] ;  /* 0x000002080e197981 */ /* 0x000ee8000c1e1500 */
[----:B------:R-:W4:Y:S04]  /*0da0*/  LDG.E.U16 R26, desc[UR8][R18.64+0x4] ;  /* 0x00000408121a7981 */ /* 0x000f28000c1e1500 */
[----:B------:R-:W4:Y:S04]  /*0db0*/  LDG.E.U16 R29, desc[UR8][R14.64+0x4] ;  /* 0x000004080e1d7981 */ /* 0x000f28000c1e1500 */
[----:B------:R-:W5:Y:S04]  /*0dc0*/  LDG.E.U16 R24, desc[UR8][R18.64+0x6] ;  /* 0x0000060812187981 */ /* 0x000f68000c1e1500 */
[----:B------:R-:W5:Y:S01]  /*0dd0*/  LDG.E.U16 R27, desc[UR8][R14.64+0x6] ;  /* 0x000006080e1b7981 */ /* 0x000f62000c1e1500 */
[----:B--2---:R-:W-:-:S02]  /*0de0*/  HADD2 R28, R28.H0_H0, -R17.H0_H0 ;  /* 0xa00000111c1c7230 */ /* 0x004fc40000000800 */
[----:B---3--:R-:W-:Y:S02]  /*0df0*/  HADD2 R17, R16.H0_H0, -R25.H0_H0 ;  /* 0xa000001910117230 */ /* 0x008fe40000000800 */
[----:B------:R-:W2:Y:S01]  /*0e00*/  LDG.E.U16 R25, desc[UR8][R18.64+0x8] ;  /* 0x0000080812197981 */ /* 0x000ea2000c1e1500 */
[----:B----4-:R-:W-:-:S03]  /*0e10*/  HADD2 R16, R26.H0_H0, -R29.H0_H0 ;  /* 0xa000001d1a107230 */ /* 0x010fc60000000800 */
[----:B------:R-:W2:Y:S01]  /*0e20*/  LDG.E.U16 R26, desc[UR8][R14.64+0x8] ;  /* 0x000008080e1a7981 */ /* 0x000ea2000c1e1500 */
[----:B------:R-:W-:-:S03]  /*0e30*/  HFMA2 R28, R28.H0_H0, R28.H0_H0, R23.H0_H0 ;  /* 0x2000001c1c1c7231 */ /* 0x000fc60000040817 */
[----:B------:R-:W3:Y:S01]  /*0e40*/  LDG.E.U16 R23, desc[UR8][R18.64+0xc] ;  /* 0x00000c0812177981 */ /* 0x000ee2000c1e1500 */
[----:B-----5:R-:W-:-:S03]  /*0e50*/  HADD2 R24, R24.H0_H0, -R27.H0_H0 ;  /* 0xa000001b18187230 */ /* 0x020fc60000000800 */
[----:B------:R-:W4:Y:S04]  /*0e60*/  LDG.E.U16 R27, desc[UR8][R18.64+0xa] ;  /* 0x00000a08121b7981 */ /* 0x000f28000c1e1500 */
[----:B------:R0:W5:Y:S02]  /*0e70*/  LDG.E.U16 R29, desc[UR8][R18.64+0xe] ;  /* 0x00000e08121d7981 */ /* 0x000164000c1e1500 */
[----:B0-----:R-:W-:Y:S02]  /*0e80*/  HFMA2 R19, R17.H0_H0, R17.H0_H0, R28.H0_H0 ;  /* 0x2000001111137231 */ /* 0x001fe4000004081c */
[----:B------:R-:W3:Y:S04]  /*0e90*/  LDG.E.U16 R28, desc[UR8][R14.64+0xc] ;  /* 0x00000c080e1c7981 */ /* 0x000ee8000c1e1500 */
[----:B------:R-:W5:Y:S01]  /*0ea0*/  LDG.E.U16 R17, desc[UR8][R14.64+0xe] ;  /* 0x00000e080e117981 */ /* 0x000f62000c1e1500 */
[----:B--2---:R-:W-:-:S03]  /*0eb0*/  HADD2 R25, R25.H0_H0, -R26.H0_H0 ;  /* 0xa000001a19197230 */ /* 0x004fc60000000800 */
[----:B------:R-:W4:Y:S01]  /*0ec0*/  LDG.E.U16 R26, desc[UR8][R14.64+0xa] ;  /* 0x00000a080e1a7981 */ /* 0x000f22000c1e1500 */
[----:B------:R-:W-:-:S04]  /*0ed0*/  HFMA2 R19, R16.H0_H0, R16.H0_H0, R19.H0_H0 ;  /* 0x2000001010137231 */ /* 0x000fc80000040813 */
[----:B------:R-:W-:-:S04]  /*0ee0*/  HFMA2 R19, R24.H0_H0, R24.H0_H0, R19.H0_H0 ;  /* 0x2000001818137231 */ /* 0x000fc80000040813 */
[----:B------:R-:W-:Y:S01]  /*0ef0*/  HFMA2 R19, R25.H0_H0, R25.H0_H0, R19.H0_H0 ;  /* 0x2000001919137231 */ /* 0x000fe20000040813 */
[----:B------:R-:W-:Y:S01]  /*0f00*/  IADD3 R21, P1, PT, R21, 0x8, RZ ;  /* 0x0000000815157810 */ /* 0x000fe20007f3e0ff */
[----:B---3--:R-:W-:Y:S02]  /*0f10*/  HADD2 R23, R23.H0_H0, -R28.H0_H0 ;  /* 0xa000001c17177230 */ /* 0x008fe40000000800 */
[----:B-----5:R-:W-:Y:S01]  /*0f20*/  HADD2 R17, R29.H0_H0, -R17.H0_H0 ;  /* 0xa00000111d117230 */ /* 0x020fe20000000800 */
[----:B------:R-:W-:Y:S01]  /*0f30*/  IADD3.X R22, PT, PT, RZ, R22, RZ, P1, !PT ;  /* 0x00000016ff167210 */ /* 0x000fe20000ffe4ff */
[----:B----4-:R-:W-:-:S04]  /*0f40*/  HADD2 R26, R27.H0_H0, -R26.H0_H0 ;  /* 0xa000001a1b1a7230 */ /* 0x010fc80000000800 */
[----:B------:R-:W-:-:S04]  /*0f50*/  HFMA2 R19, R26.H0_H0, R26.H0_H0, R19.H0_H0 ;  /* 0x2000001a1a137231 */ /* 0x000fc80000040813 */
[----:B------:R-:W-:-:S04]  /*0f60*/  HFMA2 R19, R23.H0_H0, R23.H0_H0, R19.H0_H0 ;  /* 0x2000001717137231 */ /* 0x000fc80000040813 */
[----:B------:R-:W-:-:S05]  /*0f70*/  HFMA2 R19, R17.H0_H0, R17.H0_H0, R19.H0_H0 ;  /* 0x2000001111137231 */ /* 0x000fca0000040813 */
[----:B------:R-:W-:-:S07]  /*0f80*/  PRMT R23, R19, 0x7610, R23 ;  /* 0x0000761013177816 */ /* 0x000fce0000000017 */
.L_x_8:
[----:B------:R-:W-:Y:S05]  /*0f90*/  BRA.U !UP0, `(.L_x_7) ;  /* 0x0000000508107547 */ /* 0x000fea000b800000 */
[----:B------:R-:W-:-:S04]  /*0fa0*/  ISETP.NE.U32.AND P1, PT, R8, RZ, PT ;  /* 0x000000ff0800720c */ /* 0x000fc80003f25070 */
[----:B------:R-:W-:Y:S01]  /*0fb0*/  ISETP.NE.AND.EX P1, PT, RZ, RZ, PT, P1 ;  /* 0x000000ffff00720c */ /* 0x000fe20003f25310 */
[----:B------:R-:W-:-:S12]  /*0fc0*/  @!P0 BRA `(.L_x_9) ;  /* 0x0000000000808947 */ /* 0x000fd80003800000 */
[----:B------:R-:W0:Y:S01]  /*0fd0*/  LDC.64 R14, c[0x0][0x380] ;  /* 0x0000e000ff0e7b82 */ /* 0x000e220000000a00 */
[----:B------:R-:W1:Y:S01]  /*0fe0*/  LDCU.64 UR6, c[0x0][0x398] ;  /* 0x00007300ff0677ac */ /* 0x000e620008000a00 */
[----:B------:R-:W-:Y:S01]  /*0ff0*/  MOV R17, R22 ;  /* 0x0000001600117202 */ /* 0x000fe20000000f00 */
[C---:B------:R-:W-:Y:S01]  /*1000*/  IMAD R18, R12.reuse, UR5, RZ ;  /* 0x000000050c127c24 */ /* 0x040fe2000f8e02ff */
[----:B------:R-:W-:Y:S01]  /*1010*/  IADD3 R19, P2, PT, R21, R10, RZ ;  /* 0x0000000a15137210 */ /* 0x000fe20007f5e0ff */
[----:B------:R-:W-:Y:S02]  /*1020*/  IMAD.MOV.U32 R16, RZ, RZ, R21 ;  /* 0x000000ffff107224 */ /* 0x000fe400078e0015 */
[----:B------:R-:W-:Y:S02]  /*1030*/  IMAD R25, R13, UR4, R18 ;  /* 0x000000040d197c24 */ /* 0x000fe4000f8e0212 */
[----:B------:R-:W-:-:S04]  /*1040*/  IMAD.WIDE.U32 R16, R12, UR4, R16 ;  /* 0x000000040c107c25 */ /* 0x000fc8000f8e0010 */
[----:B------:R-:W-:Y:S01]  /*1050*/  IMAD.X R24, R22, 0x1, R3, P2 ;  /* 0x0000000116187824 */ /* 0x000fe200010e0603 */
[----:B------:R-:W-:Y:S02]  /*1060*/  IADD3 R25, PT, PT, R17, R25, RZ ;  /* 0x0000001911197210 */ /* 0x000fe40007ffe0ff */
[----:B-1----:R-:W-:-:S04]  /*1070*/  LEA R18, P2, R19, UR6, 0x1 ;  /* 0x0000000613127c11 */ /* 0x002fc8000f8408ff */
[----:B------:R-:W-:Y:S02]  /*1080*/  LEA.HI.X R19, R19, UR7, R24, 0x1, P2 ;  /* 0x0000000713137c11 */ /* 0x000fe400090f0c18 */
[----:B0-----:R-:W-:-:S03]  /*1090*/  LEA R14, P3, R16, R14, 0x1 ;  /* 0x0000000e100e7211 */ /* 0x001fc600078608ff */
[----:B------:R-:W2:Y:S01]  /*10a0*/  LDG.E.U16 R24, desc[UR8][R18.64+0x2] ;  /* 0x0000020812187981 */ /* 0x000ea2000c1e1500 */
[----:B------:R-:W-:-:S03]  /*10b0*/  LEA.HI.X R15, R16, R15, R25, 0x1, P3 ;  /* 0x0000000f100f7211 */ /* 0x000fc600018f0c19 */
[----:B------:R-:W3:Y:S04]  /*10c0*/  LDG.E.U16 R25, desc[UR8][R18.64] ;  /* 0x0000000812197981 */ /* 0x000ee8000c1e1500 */
[----:B------:R-:W3:Y:S04]  /*10d0*/  LDG.E.U16 R26, desc[UR8][R14.64] ;  /* 0x000000080e1a7981 */ /* 0x000ee8000c1e1500 */
[----:B------:R-:W2:Y:S04]  /*10e0*/  LDG.E.U16 R27, desc[UR8][R14.64+0x2] ;  /* 0x000002080e1b7981 */ /* 0x000ea8000c1e1500 */
[----:B------:R-:W4:Y:S04]  /*10f0*/  LDG.E.U16 R16, desc[UR8][R18.64+0x4] ;  /* 0x0000040812107981 */ /* 0x000f28000c1e1500 */
[----:B------:R-:W4:Y:S04]  /*1100*/  LDG.E.U16 R29, desc[UR8][R14.64+0x4] ;  /* 0x000004080e1d7981 */ /* 0x000f28000c1e1500 */
[----:B------:R-:W5:Y:S01]  /*1110*/  LDG.E.U16 R17, desc[UR8][R18.64+0x6] ;  /* 0x0000060812117981 */ /* 0x000f62000c1e1500 */
[----:B---3--:R-:W-:-:S03]  /*1120*/  HADD2 R25, R25.H0_H0, -R26.H0_H0 ;  /* 0xa000001a19197230 */ /* 0x008fc60000000800 */
[----:B------:R-:W5:Y:S01]  /*1130*/  LDG.E.U16 R26, desc[UR8][R14.64+0x6] ;  /* 0x000006080e1a7981 */ /* 0x000f62000c1e1500 */
[----:B------:R-:W-:Y:S02]  /*1140*/  HFMA2 R23, R25.H0_H0, R25.H0_H0, R23.H0_H0 ;  /* 0x2000001919177231 */ /* 0x000fe40000040817 */
[----:B--2---:R-:W-:Y:S01]  /*1150*/  HADD2 R24, R24.H0_H0, -R27.H0_H0 ;  /* 0xa000001b18187230 */ /* 0x004fe20000000800 */
[----:B------:R-:W-:-:S03]  /*1160*/  IADD3 R21, P2, PT, R21, 0x4, RZ ;  /* 0x0000000415157810 */ /* 0x000fc60007f5e0ff */
[----:B------:R-:W-:Y:S02]  /*1170*/  HFMA2 R23, R24.H0_H0, R24.H0_H0, R23.H0_H0 ;  /* 0x2000001818177231 */ /* 0x000fe40000040817 */
[----:B----4-:R-:W-:-:S04]  /*1180*/  HADD2 R16, R16.H0_H0, -R29.H0_H0 ;  /* 0xa000001d10107230 */ /* 0x010fc80000000800 */
[----:B------:R-:W-:Y:S02]  /*1190*/  HFMA2 R23, R16.H0_H0, R16.H0_H0, R23.H0_H0 ;  /* 0x2000001010177231 */ /* 0x000fe40000040817 */
[----:B------:R-:W-:Y:S02]  /*11a0*/  IMAD.X R22, RZ, RZ, R22, P2 ;  /* 0x000000ffff167224 */ /* 0x000fe400010e0616 */
[----:B-----5:R-:W-:-:S04]  /*11b0*/  HADD2 R17, R17.H0_H0, -R26.H0_H0 ;  /* 0xa000001a11117230 */ /* 0x020fc80000000800 */
[----:B------:R-:W-:-:S07]  /*11c0*/  HFMA2 R23, R17.H0_H0, R17.H0_H0, R23.H0_H0 ;  /* 0x2000001111177231 */ /* 0x000fce0000040817 */
.L_x_9:
[----:B------:R-:W-:Y:S05]  /*11d0*/  @!P1 BRA `(.L_x_7) ;  /* 0x0000000000809947 */ /* 0x000fea0003800000 */
        /* <DEDUP_REMOVED lines=8> */
[----:B------:R-:W-:-:S05]  /*1260*/  IMAD.WIDE.U32 R16, R12, UR4, R16 ;  /* 0x000000040c107c25 */ /* 0x000fca000f8e0010 */
[----:B------:R-:W-:Y:S02]  /*1270*/  IADD3 R17, PT, PT, R19, R17, RZ ;  /* 0x0000001113117210 */ /* 0x000fe40007ffe0ff */
[----:B-1----:R-:W-:-:S04]  /*1280*/  LEA R12, P1, R18, UR6, 0x1 ;  /* 0x00000006120c7c11 */ /* 0x002fc8000f8208ff */
[----:B------:R-:W-:Y:S02]  /*1290*/  LEA.HI.X R13, R18, UR7, R13, 0x1, P1 ;  /* 0x00000007120d7c11 */ /* 0x000fe400088f0c0d */
[----:B0-----:R-:W-:-:S04]  /*12a0*/  LEA R14, P2, R16, R14, 0x1 ;  /* 0x0000000e100e7211 */ /* 0x001fc800078408ff */
[----:B------:R-:W-:Y:S02]  /*12b0*/  LEA.HI.X R15, R16, R15, R17, 0x1, P2 ;  /* 0x0000000f100f7211 */ /* 0x000fe400010f0c11 */
[----:B------:R-:W2:Y:S04]  /*12c0*/  LDG.E.U16 R16, desc[UR8][R12.64] ;  /* 0x000000080c107981 */ /* 0x000ea8000c1e1500 */
[----:B------:R-:W2:Y:S01]  /*12d0*/  LDG.E.U16 R17, desc[UR8][R14.64] ;  /* 0x000000080e117981 */ /* 0x000ea2000c1e1500 */
[----:B------:R-:W-:-:S04]  /*12e0*/  ISETP.NE.U32.AND P1, PT, R8, 0x1, PT ;  /* 0x000000010800780c */ /* 0x000fc80003f25070 */
[----:B------:R-:W-:Y:S01]  /*12f0*/  ISETP.NE.AND.EX P1, PT, RZ, RZ, PT, P1 ;  /* 0x000000ffff00720c */ /* 0x000fe20003f25310 */
[----:B--2---:R-:W-:-:S04]  /*1300*/  HADD2 R16, R16.H0_H0, -R17.H0_H0 ;  /* 0xa000001110107230 */ /* 0x004fc80000000800 */
[----:B------:R-:W-:-:S08]  /*1310*/  HFMA2 R23, R16.H0_H0, R16.H0_H0, R23.H0_H0 ;  /* 0x2000001010177231 */ /* 0x000fd00000040817 */
[----:B------:R-:W-:Y:S05]  /*1320*/  @!P1 BRA `(.L_x_7) ;  /* 0x00000000002c9947 */ /* 0x000fea0003800000 */
[----:B------:R-:W-:Y:S01]  /*1330*/  ISETP.NE.U32.AND P1, PT, R8, 0x2, PT ;  /* 0x000000020800780c */ /* 0x000fe20003f25070 */
[----:B------:R-:W2:Y:S03]  /*1340*/  LDG.E.U16 R16, desc[UR8][R12.64+0x2] ;  /* 0x000002080c107981 */ /* 0x000ea6000c1e1500 */
[----:B------:R-:W-:Y:S01]  /*1350*/  ISETP.NE.AND.EX P1, PT, RZ, RZ, PT, P1 ;  /* 0x000000ffff00720c */ /* 0x000fe20003f25310 */
[----:B------:R-:W2:-:S12]  /*1360*/  LDG.E.U16 R17, desc[UR8][R14.64+0x2] ;  /* 0x000002080e117981 */ /* 0x000e98000c1e1500 */
[----:B------:R-:W3:Y:S04]  /*1370*/  @P1 LDG.E.U16 R18, desc[UR8][R12.64+0x4] ;  /* 0x000004080c121981 */ /* 0x000ee8000c1e1500 */
[----:B------:R-:W3:Y:S01]  /*1380*/  @P1 LDG.E.U16 R19, desc[UR8][R14.64+0x4] ;  /* 0x000004080e131981 */ /* 0x000ee2000c1e1500 */
[----:B--2---:R-:W-:-:S04]  /*1390*/  HADD2 R16, R16.H0_H0, -R17.H0_H0 ;  /* 0xa000001110107230 */ /* 0x004fc80000000800 */
[----:B------:R-:W-:Y:S02]  /*13a0*/  HFMA2 R23, R16.H0_H0, R16.H0_H0, R23.H0_H0 ;  /* 0x2000001010177231 */ /* 0x000fe40000040817 */
[----:B---3--:R-:W-:-:S04]  /*13b0*/  @P1 HADD2 R18, R18.H0_H0, -R19.H0_H0 ;  /* 0xa000001312121230 */ /* 0x008fc80000000800 */
[----:B------:R-:W-:-:S05]  /*13c0*/  @P1 HFMA2 R18, R18.H0_H0, R18.H0_H0, R23.H0_H0 ;  /* 0x2000001212121231 */ /* 0x000fca0000040817 */
[----:B------:R-:W-:-:S07]  /*13d0*/  @P1 PRMT R23, R18, 0x7610, R23 ;  /* 0x0000761012171816 */ /* 0x000fce0000000017 */
.L_x_7:
[----:B------:R-:W0:Y:S01]  /*13e0*/  LDCU.64 UR6, c[0x0][0x390] ;  /* 0x00007200ff0677ac */ /* 0x000e220008000a00 */
[----:B------:R-:W-:-:S05]  /*13f0*/  HSETP2.GEU.AND P1, PT, R23.H0_H0, R2.H0_H0, PT ;  /* 0x2000000217007234 */ /* 0x000fca0003f2e800 */
[----:B------:R-:W-:Y:S01]  /*1400*/  SEL R4, R4, UR4, P1 ;  /* 0x0000000404047c07 */ /* 0x000fe20008800000 */
[----:B------:R-:W-:Y:S01]  /*1410*/  UIADD3 UR4, UP0, UPT, UR4, 0x1, URZ ;  /* 0x0000000104047890 */ /* 0x000fe2000ff1e0ff */
[----:B------:R-:W-:-:S03]  /*1420*/  SEL R2, R2, R23, P1 ;  /* 0x0000001702027207 */ /* 0x000fc60000800000 */
[----:B------:R-:W-:Y:S02]  /*1430*/  UIADD3.X UR5, UPT, UPT, URZ, UR5, URZ, UP0, !UPT ;  /* 0x00000005ff057290 */ /* 0x000fe400087fe4ff */
[----:B0-----:R-:W-:-:S04]  /*1440*/  UISETP.NE.U32.AND UP0, UPT, UR4, UR6, UPT ;  /* 0x000000060400728c */ /* 0x001fc8000bf05070 */
[----:B------:R-:W-:-:S09]  /*1450*/  UISETP.NE.AND.EX UP0, UPT, UR5, UR7, UPT, UP0 ;  /* 0x000000070500728c */ /* 0x000fd2000bf05300 */
[----:B------:R-:W-:Y:S05]  /*1460*/  BRA.U UP0, `(.L_x_10) ;  /* 0xfffffff100547547 */ /* 0x000fea000b83ffff */
.L_x_0:
[----:B------:R-:W0:Y:S02]  /*1470*/  LDCU.64 UR4, c[0x0][0x3a0] ;  /* 0x00007400ff0477ac */ /* 0x000e240008000a00 */
[----:B0-----:R-:W-:-:S04]  /*1480*/  LEA R2, P0, R0, UR4, 0x2 ;  /* 0x0000000400027c11 */ /* 0x001fc8000f8010ff */
[----:B------:R-:W-:-:S05]  /*1490*/  LEA.HI.X R3, R0, UR5, RZ, 0x2, P0 ;  /* 0x0000000500037c11 */ /* 0x000fca00080f14ff */
[----:B------:R-:W-:Y:S01]  /*14a0*/  STG.E desc[UR8][R2.64], R4 ;  /* 0x0000000402007986 */ /* 0x000fe2000c101908 */
[----:B------:R-:W-:Y:S05]  /*14b0*/  EXIT ;  /* 0x000000000000794d */ /* 0x000fea0003800000 */
.L_x_11:
[----:B------:R-:W-:-:S00]  /*14c0*/  BRA `(.L_x_11) ;  /* 0xfffffffc00fc7947 */ /* 0x000fc0000383ffff */
[----:B------:R-:W-:-:S00]  /*14d0*/  NOP ;  /* 0x0000000000007918 */ /* 0x000fc00000000000 */
        /* <DEDUP_REMOVED lines=10> */
.L_x_48:


//--------------------- .text.vchordrq_assign_kernel_2 --------------------------
	.section	.text.vchordrq_assign_kernel_2,"ax",@progbits
	.align	128
        .global         vchordrq_assign_kernel_2
        .type           vchordrq_assign_kernel_2,@function
        .size           vchordrq_assign_kernel_2,(.L_x_49 - vchordrq_assign_kernel_2)
        .other          vchordrq_assign_kernel_2,@"STO_CUDA_ENTRY STV_DEFAULT"
vchordrq_assign_kernel_2:
.text.vchordrq_assign_kernel_2:
        /* <DEDUP_REMOVED lines=10> */
[----:B------:R-:W-:Y:S01]  /*00a0*/  IMAD.MOV.U32 R0, RZ, RZ, -0x1 ;  /* 0xffffffffff007424 */ /* 0x000fe200078e00ff */
[----:B------:R-:W1:Y:S01]  /*00b0*/  LDCU.64 UR16, c[0x0][0x358] ;  /* 0x00006b00ff1077ac */ /* 0x000e620008000a00 */
[----:B0-----:R-:W-:-:S04]  /*00c0*/  UISETP.NE.U32.AND UP0, UPT, UR6, URZ, UPT ;  /* 0x000000ff0600728c */ /* 0x001fc8000bf05070 */
[----:B------:R-:W-:-:S09]  /*00d0*/  UISETP.NE.AND.EX UP0, UPT, UR7, URZ, UPT, UP0 ;  /* 0x000000ff0700728c */ /* 0x000fd2000bf05300 */
[----:B-1----:R-:W-:Y:S05]  /*00e0*/  BRA.U !UP0, `(.L_x_12) ;  /* 0x00000011087c7547 */ /* 0x002fea000b800000 */
[----:B------:R-:W0:Y:S01]  /*00f0*/  LDCU.64 UR12, c[0x0][0x388] ;  /* 0x00007100ff0c77ac */ /* 0x000e220008000a00 */
[----:B------:R-:W-:Y:S01]  /*0100*/  IMAD.MOV.U32 R18, RZ, RZ, 0x7c00 ;  /* 0x00007c00ff127424 */ /* 0x000fe200078e00ff */
[----:B0-----:R-:W-:Y:S02]  /*0110*/  UISETP.NE.U32.AND UP0, UPT, UR12, URZ, UPT ;  /* 0x000000ff0c00728c */ /* 0x001fe4000bf05070 */
[C---:B------:R-:W-:Y:S02]  /*0120*/  IMAD.WIDE.U32 R2, R9.reuse, UR12, RZ ;  /* 0x0000000c09027c25 */ /* 0x040fe4000f8e00ff */
[----:B------:R-:W-:Y:S02]  /*0130*/  UISETP.NE.AND.EX UP0, UPT, UR13, URZ, UPT, UP0 ;  /* 0x000000ff0d00728c */ /* 0x000fe4000bf05300 */
[----:B------:R-:W-:-:S07]  /*0140*/  IMAD R11, R9, UR13, R3 ;  /* 0x0000000d090b7c24 */ /* 0x000fce000f8e0203 */
[----:B------:R-:W-:Y:S05]  /*0150*/  BRA.U UP0, `(.L_x_13) ;  /* 0x0000000100d47547 */ /* 0x000fea000b800000 */
[----:B------:R-:W-:Y:S01]  /*0160*/  UISETP.GE.U32.AND UP0, UPT, UR6, 0x4, UPT ;  /* 0x000000040600788c */ /* 0x000fe2000bf06070 */
[----:B------:R-:W-:Y:S01]  /*0170*/  IMAD.MOV.U32 R0, RZ, RZ, -0x1 ;  /* 0xffffffffff007424 */ /* 0x000fe200078e00ff */
[----:B------:R-:W-:Y:S02]  /*0180*/  ULOP3.LUT UR5, UR6, 0x3, URZ, 0xc0, !UPT ;  /* 0x0000000306057892 */ /* 0x000fe4000f8ec0ff */
[----:B------:R-:W-:Y:S02]  /*0190*/  UISETP.GE.U32.AND.EX UP0, UPT, UR7, URZ, UPT, UP0 ;  /* 0x000000ff0700728c */ /* 0x000fe4000bf06100 */
[----:B------:R-:W-:Y:S01]  /*01a0*/  UISETP.NE.U32.AND UP1, UPT, UR5, URZ, UPT ;  /* 0x000000ff0500728c */ /* 0x000fe2000bf25070 */
[----:B------:R-:W-:-:S03]  /*01b0*/  UMOV UR4, URZ ;  /* 0x000000ff00047c82 */ /* 0x000fc60008000000 */
[----:B------:R-:W-:-:S03]  /*01c0*/  UISETP.NE.AND.EX UP1, UPT, URZ, URZ, UPT, UP1 ;  /* 0x000000ffff00728c */ /* 0x000fc6000bf25310 */
[----:B------:R-:W-:Y:S08]  /*01d0*/  BRA.U !UP0, `(.L_x_14) ;  /* 0x0000000108587547 */ /* 0x000ff0000b800000 */
[----:B------:R-:W-:Y:S01]  /*01e0*/  IMAD.MOV.U32 R0, RZ, RZ, -0x1 ;  /* 0xffffffffff007424 */ /* 0x000fe200078e00ff */
[----:B------:R-:W-:Y:S01]  /*01f0*/  CS2R R4, SRZ ;  /* 0x0000000000047805 */ /* 0x000fe2000001ff00 */
[----:B------:R-:W0:Y:S01]  /*0200*/  LDCU UR7, c[0x0][0x394] ;  /* 0x00007280ff0777ac */ /* 0x000e220008000800 */
[----:B------:R-:W-:-:S12]  /*0210*/  ULOP3.LUT UR4, UR6, 0xfffffffc, URZ, 0xc0, !UPT ;  /* 0xfffffffc06047892 */ /* 0x000fd8000f8ec0ff */
.L_x_15:
[----:B------:R-:W-:Y:S01]  /*0220*/  HSETP2.GT.AND P0, PT, R18.H0_H0, RZ.H0_H0, PT ;  /* 0x200000ff12007234 */ /* 0x000fe20003f04800 */
[C---:B------:R-:W-:Y:S01]  /*0230*/  VIADD R2, R5.reuse, 0x2 ;  /* 0x0000000205027836 */ /* 0x040fe20000000000 */
[----:B------:R-:W-:-:S03]  /*0240*/  IADD3 R3, PT, PT, R5, 0x1, RZ ;  /* 0x0000000105037810 */ /* 0x000fc60007ffe0ff */
[----:B------:R-:W-:-:S05]  /*0250*/  SEL R18, R18, 0x8000, !P0 ;  /* 0x0000800012127807 */ /* 0x000fca0004000000 */
[----:B------:R-:W-:-:S05]  /*0260*/  HSETP2.GT.AND P1, PT, R18.H0_H0, RZ.H0_H0, PT ;  /* 0x200000ff12007234 */ /* 0x000fca0003f24800 */
[----:B------:R-:W-:-:S05]  /*0270*/  SEL R18, R18, 0x8000, !P1 ;  /* 0x0000800012127807 */ /* 0x000fca0004800000 */
[----:B------:R-:W-:-:S03]  /*0280*/  HSETP2.GT.AND P2, PT, R18.H0_H0, RZ.H0_H0, PT ;  /* 0x200000ff12007234 */ /* 0x000fc60003f44800 */
[----:B------:R-:W-:Y:S01]  /*0290*/  @!P1 SEL R3, R0, R5, !P0 ;  /* 0x0000000500039207 */ /* 0x000fe20004000000 */
[C---:B------:R-:W-:Y:S01]  /*02a0*/  VIADD R0, R5.reuse, 0x3 ;  /* 0x0000000305007836 */ /* 0x040fe20000000000 */
[----:B------:R-:W-:Y:S02]  /*02b0*/  IADD3 R5, P0, PT, R5, 0x4, RZ ;  /* 0x0000000405057810 */ /* 0x000fe40007f1e0ff */
[----:B------:R-:W-:-:S03]  /*02c0*/  SEL R18, R18, 0x8000, !P2 ;  /* 0x0000800012127807 */ /* 0x000fc60005000000 */
[----:B------:R-:W-:Y:S01]  /*02d0*/  IMAD.X R4, RZ, RZ, R4, P0 ;  /* 0x000000ffff047224 */ /* 0x000fe200000e0604 */
[----:B------:R-:W-:Y:S02]  /*02e0*/  ISETP.NE.U32.AND P0, PT, R5, UR4, PT ;  /* 0x0000000405007c0c */ /* 0x000fe4000bf05070 */
[----:B------:R-:W-:Y:S02]  /*02f0*/  HSETP2.GT.AND P1, PT, R18.H0_H0, RZ.H0_H0, PT ;  /* 0x200000ff12007234 */ /* 0x000fe40003f24800 */
[----:B0-----:R-:W-:-:S03]  /*0300*/  ISETP.NE.AND.EX P0, PT, R4, UR7, PT, P0 ;  /* 0x0000000704007c0c */ /* 0x001fc6000bf05300 */
[----:B------:R-:W-:-:S08]  /*0310*/  SEL R18, R18, 0x8000, !P1 ;  /* 0x0000800012127807 */ /* 0x000fd00004800000 */
[----:B------:R-:W-:Y:S02]  /*0320*/  @!P1 SEL R0, R3, R2, !P2 ;  /* 0x0000000203009207 */ /* 0x000fe40005000000 */
[----:B------:R-:W-:Y:S05]  /*0330*/  @P0 BRA `(.L_x_15) ;  /* 0xfffffffc00b80947 */ /* 0x000fea000383ffff */
.L_x_14:
[----:B------:R-:W-:Y:S05]  /*0340*/  BRA.U !UP1, `(.L_x_12) ;  /* 0x0000000d09e47547 */ /* 0x000fea000b800000 */
[----:B------:R-:W-:Y:S01]  /*0350*/  UIADD3 UR5, UP0, UPT, UR5, -0x1, URZ ;  /* 0xffffffff05057890 */ /* 0x000fe2000ff1e0ff */
[----:B------:R-:W-:-:S03]  /*0360*/  HSETP2.GT.AND P0, PT, R18.H0_H0, RZ.H0_H0, PT ;  /* 0x200000ff12007234 */ /* 0x000fc60003f04800 */
[----:B------:R-:W-:Y:S02]  /*0370*/  UIADD3.X UR7, UPT, UPT, URZ, -0x1, URZ, UP0, !UPT ;  /* 0xffffffffff077890 */ /* 0x000fe400087fe4ff */
[----:B------:R-:W-:Y:S01]  /*0380*/  UISETP.NE.U32.AND UP0, UPT, UR5, URZ, UPT ;  /* 0x000000ff0500728c */ /* 0x000fe2000bf05070 */
[----:B------:R-:W-:Y:S02]  /*0390*/  SEL R18, R18, 0x8000, !P0 ;  /* 0x0000800012127807 */ /* 0x000fe40004000000 */
[----:B------:R-:W-:Y:S01]  /*03a0*/  SEL R0, R0, UR4, !P0 ;  /* 0x0000000400007c07 */ /* 0x000fe2000c000000 */
[----:B------:R-:W-:-:S09]  /*03b0*/  UISETP.NE.AND.EX UP0, UPT, UR7, URZ, UPT, UP0 ;  /* 0x000000ff0700728c */ /* 0x000fd2000bf05300 */
[----:B------:R-:W-:Y:S05]  /*03c0*/  BRA.U !UP0, `(.L_x_12) ;  /* 0x0000000d08c47547 */ /* 0x000fea000b800000 */
[----:B------:R-:W-:Y:S01]  /*03d0*/  PRMT R2, R18, 0x7610, R2 ;  /* 0x0000761012027816 */ /* 0x000fe20000000002 */
[----:B------:R-:W-:-:S03]  /*03e0*/  UIADD3 UR6, UPT, UPT, UR4, 0x1, URZ ;  /* 0x0000000104067890 */ /* 0x000fc6000fffe0ff */
[----:B------:R-:W-:Y:S01]  /*03f0*/  UMOV UR4, UR5 ;  /* 0x0000000500047c82 */ /* 0x000fe20008000000 */
[----:B------:R-:W-:-:S08]  /*0400*/  UMOV UR5, UR7 ;  /* 0x0000000700057c82 */ /* 0x000fd00008000000 */
.L_x_16:
[----:B------:R-:W-:Y:S01]  /*0410*/  UIADD3 UR4, UP0, UPT, UR4, -0x1, URZ ;  /* 0xffffffff04047890 */ /* 0x000fe2000ff1e0ff */
[----:B------:R-:W-:-:S03]  /*0420*/  HSETP2.GT.AND P0, PT, R2.H0_H0, RZ.H0_H0, PT ;  /* 0x200000ff02007234 */ /* 0x000fc60003f04800 */
[----:B------:R-:W-:Y:S02]  /*0430*/  UIADD3.X UR5, UPT, UPT, UR5, -0x1, URZ, UP0, !UPT ;  /* 0xffffffff05057890 */ /* 0x000fe400087fe4ff */
[----:B------:R-:W-:Y:S01]  /*0440*/  UISETP.NE.U32.AND UP0, UPT, UR4, URZ, UPT ;  /* 0x000000ff0400728c */ /* 0x000fe2000bf05070 */
[----:B------:R-:W-:Y:S02]  /*0450*/  SEL R2, R2, 0x8000, !P0 ;  /* 0x0000800002027807 */ /* 0x000fe40004000000 */
[----:B------:R-:W-:Y:S01]  /*0460*/  SEL R0, R0, UR6, !P0 ;  /* 0x0000000600007c07 */ /* 0x000fe2000c000000 */
[----:B------:R-:W-:Y:S02]  /*0470*/  UISETP.NE.AND.EX UP0, UPT, UR5, URZ, UPT, UP0 ;  /* 0x000000ff0500728c */ /* 0x000fe4000bf05300 */
[----:B------:R-:W-:-:S07]  /*0480*/  UIADD3 UR6, UPT, UPT, UR6, 0x1, URZ ;  /* 0x0000000106067890 */ /* 0x000fce000fffe0ff */
[----:B------:R-:W-:Y:S05]  /*0490*/  BRA.U UP0, `(.L_x_16) ;  /* 0xfffffffd00dc7547 */ /* 0x000fea000b83ffff */
[----:B------:R-:W-:Y:S05]  /*04a0*/  BRA `(.L_x_12) ;  /* 0x0000000c008c7947 */ /* 0x000fea0003800000 */
.L_x_13:
[----:B------:R-:W0:Y:S01]  /*04b0*/  LDCU.64 UR6, c[0x0][0x398] ;  /* 0x00007300ff0677ac */ /* 0x000e220008000a00 */
[----:B------:R-:W-:Y:S01]  /*04c0*/  MOV R0, 0xffffffff ;  /* 0xffffffff00007802 */ /* 0x000fe20000000f00 */
[----:B------:R-:W-:Y:S02]  /*04d0*/  ULOP3.LUT UR21, UR12, 0x7, URZ, 0xc0, !UPT ;  /* 0x000000070c157892 */ /* 0x000fe4000f8ec0ff */
[----:B------:R-:W-:Y:S02]  /*04e0*/  ULOP3.LUT UR22, UR12, 0xf, URZ, 0xc0, !UPT ;  /* 0x0000000f0c167892 */ /* 0x000fe4000f8ec0ff */
[----:B------:R-:W-:Y:S02]  /*04f0*/  UIADD3 UR4, UP0, UPT, UR21, -0x1, URZ ;  /* 0xffffffff15047890 */ /* 0x000fe4000ff1e0ff */
[----:B------:R-:W-:Y:S02]  /*0500*/  ULOP3.LUT UR14, UR12, 0xfffffff0, URZ, 0xc0, !UPT ;  /* 0xfffffff00c0e7892 */ /* 0x000fe4000f8ec0ff */
[----:B------:R-:W-:-:S02]  /*0510*/  UIADD3.X UR5, UPT, UPT, URZ, -0x1, URZ, UP0, !UPT ;  /* 0xffffffffff057890 */ /* 0x000fc400087fe4ff */
[----:B------:R-:W-:Y:S02]  /*0520*/  UISETP.GE.U32.AND UP0, UPT, UR4, 0x3, UPT ;  /* 0x000000030400788c */ /* 0x000fe4000bf06070 */
[----:B------:R-:W-:Y:S01]  /*0530*/  ULOP3.LUT UR20, UR12, 0x3, URZ, 0xc0, !UPT ;  /* 0x000000030c147892 */ /* 0x000fe2000f8ec0ff */
[----:B0-----:R-:W-:Y:S01]  /*0540*/  LEA R8, P0, R2, UR6, 0x1 ;  /* 0x0000000602087c11 */ /* 0x001fe2000f8008ff */
[----:B------:R-:W-:Y:S02]  /*0550*/  USHF.L.U64.HI UR13, UR12, 0x1, UR13 ;  /* 0x000000010c0d7899 */ /* 0x000fe4000801020d */
[----:B------:R-:W-:Y:S01]  /*0560*/  USHF.L.U32 UR12, UR12, 0x1, URZ ;  /* 0x000000010c0c7899 */ /* 0x000fe200080006ff */
[----:B------:R-:W-:Y:S01]  /*0570*/  IADD3 R8, P1, PT, R8, 0x10, RZ ;  /* 0x0000001008087810 */ /* 0x000fe20007f3e0ff */
[----:B------:R-:W-:Y:S01]  /*0580*/  UISETP.GE.U32.AND.EX UP0, UPT, UR5, URZ, UPT, UP0 ;  /* 0x000000ff0500728c */ /* 0x000fe2000bf06100 */
[----:B------:R-:W-:Y:S01]  /*0590*/  LEA.HI.X R10, R2, UR7, R11, 0x1, P0 ;  /* 0x00000007020a7c11 */ /* 0x000fe200080f0c0b */
[----:B------:R-:W-:Y:S01]  /*05a0*/  UMOV UR6, URZ ;  /* 0x000000ff00067c82 */ /* 0x000fe20008000000 */
[----:B------:R-:W-:-:S03]  /*05b0*/  UMOV UR7, URZ ;  /* 0x000000ff00077c82 */ /* 0x000fc60008000000 */
[----:B------:R-:W-:-:S07]  /*05c0*/  IMAD.X R10, RZ, RZ, R10, P1 ;  /* 0x000000ffff0a7224 */ /* 0x000fce00008e060a */
.L_x_22:
[----:B------:R-:W0:Y:S01]  /*05d0*/  LDCU.64 UR8, c[0x0][0x388] ;  /* 0x00007100ff0877ac */ /* 0x000e220008000a00 */
[----:B------:R-:W-:Y:S02]  /*05e0*/  PRMT R18, R18, 0x5410, R18 ;  /* 0x0000541012127816 */ /* 0x000fe40000000012 */
[----:B------:R-:W-:Y:S01]  /*05f0*/  PRMT R12, RZ, 0x7610, R12 ;  /* 0x00007610ff0c7816 */ /* 0x000fe2000000000c */
[----:B------:R-:W-:Y:S01]  /*0600*/  UMOV UR4, URZ ;  /* 0x000000ff00047c82 */ /* 0x000fe20008000000 */
[----:B------:R-:W-:Y:S01]  /*0610*/  UMOV UR5, URZ ;  /* 0x000000ff00057c82 */ /* 0x000fe20008000000 */
[----:B0-----:R-:W-:-:S04]  /*0620*/  UISETP.GE.U32.AND UP1, UPT, UR8, 0x10, UPT ;  /* 0x000000100800788c */ /* 0x001fc8000bf26070 */
[----:B------:R-:W-:-:S09]  /*0630*/  UISETP.GE.U32.AND.EX UP1, UPT, UR9, URZ, UPT, UP1 ;  /* 0x000000ff0900728c */ /* 0x000fd2000bf26110 */
[----:B------:R-:W-:Y:S05]  /*0640*/  BRA.U !UP1, `(.L_x_17) ;  /* 0x0000000509247547 */ /* 0x000fea000b800000 */
[----:B------:R-:W0:Y:S01]  /*0650*/  LDCU.64 UR4, c[0x0][0x380] ;  /* 0x00007000ff0477ac */ /* 0x000e220008000a00 */
[----:B------:R-:W-:Y:S01]  /*0660*/  IMAD.MOV.U32 R6, RZ, RZ, R8 ;  /* 0x000000ffff067224 */ /* 0x000fe200078e0008 */
[----:B------:R-:W-:Y:S01]  /*0670*/  PRMT R12, RZ, 0x7610, R12 ;  /* 0x00007610ff0c7816 */ /* 0x000fe2000000000c */
[----:B------:R-:W-:Y:S01]  /*0680*/  IMAD.MOV.U32 R7, RZ, RZ, R10 ;  /* 0x000000ffff077224 */ /* 0x000fe200078e000a */
[----:B------:R-:W1:Y:S01]  /*0690*/  LDCU UR11, c[0x0][0x38c] ;  /* 0x00007180ff0b77ac */ /* 0x000e620008000800 */
[----:B------:R-:W-:-:S04]  /*06a0*/  UIMAD UR10, UR13, UR6, URZ ;  /* 0x000000060d0a72a4 */ /* 0x000fc8000f8e02ff */
[----:B------:R-:W-:Y:S02]  /*06b0*/  UIMAD UR10, UR7, UR12, UR10 ;  /* 0x0000000c070a72a4 */ /* 0x000fe4000f8e020a */
[----:B0-----:R-:W-:-:S04]  /*06c0*/  UIMAD.WIDE.U32 UR4, UR6, UR12, UR4 ;  /* 0x0000000c060472a5 */ /* 0x001fc8000f8e0004 */
[----:B------:R-:W-:-:S04]  /*06d0*/  UIADD3 UR15, UP1, UPT, UR4, 0x10, URZ ;  /* 0x00000010040f7890 */ /* 0x000fc8000ff3e0ff */
[----:B------:R-:W-:Y:S02]  /*06e0*/  UIADD3.X UR4, UPT, UPT, UR5, UR10, URZ, UP1, !UPT ;  /* 0x0000000a05047290 */ /* 0x000fe40008ffe4ff */
[----:B------:R-:W-:Y:S01]  /*06f0*/  MOV R4, UR15 ;  /* 0x0000000f00047c02 */ /* 0x000fe20008000f00 */
[----:B-1----:R-:W-:-:S03]  /*0700*/  UMOV UR5, UR11 ;  /* 0x0000000b00057c82 */ /* 0x002fc60008000000 */
[----:B------:R-:W-:Y:S01]  /*0710*/  IMAD.U32 R5, RZ, RZ, UR4 ;  /* 0x00000004ff057e24 */ /* 0x000fe2000f8e00ff */
[----:B------:R-:W-:-:S06]  /*0720*/  UMOV UR4, UR14 ;  /* 0x0000000e00047c82 */ /* 0x000fcc0008000000 */
.L_x_18:
[----:B------:R-:W2:Y:S04]  /*0730*/  LDG.E.U16 R17, desc[UR16][R6.64+-0x10] ;  /* 0xfffff01006117981 */ /* 0x000ea8000c1e1500 */
[----:B------:R-:W2:Y:S04]  /*0740*/  LDG.E.U16 R16, desc[UR16][R4.64+-0x10] ;  /* 0xfffff01004107981 */ /* 0x000ea8000c1e1500 */
[----:B------:R-:W3:Y:S04]  /*0750*/  LDG.E.U16 R14, desc[UR16][R6.64+-0xe] ;  /* 0xfffff210060e7981 */ /* 0x000ee8000c1e1500 */
[----:B------:R-:W3:Y:S04]  /*0760*/  LDG.E.U16 R13, desc[UR16][R4.64+-0xe] ;  /* 0xfffff210040d7981 */ /* 0x000ee8000c1e1500 */
[----:B------:R-:W4:Y:S04]  /*0770*/  LDG.E.U16 R15, desc[UR16][R6.64+-0xc] ;  /* 0xfffff410060f7981 */ /* 0x000f28000c1e1500 */
[----:B------:R-:W4:Y:S04]  /*0780*/  LDG.E.U16 R25, desc[UR16][R4.64+-0xc] ;  /* 0xfffff41004197981 */ /* 0x000f28000c1e1500 */
[----:B------:R-:W5:Y:S04]  /*0790*/  LDG.E.U16 R27, desc[UR16][R6.64+-0xa] ;  /* 0xfffff610061b7981 */ /* 0x000f68000c1e1500 */
[----:B------:R-:W5:Y:S04]  /*07a0*/  LDG.E.U16 R26, desc[UR16][R4.64+-0xa] ;  /* 0xfffff610041a7981 */ /* 0x000f68000c1e1500 */
[----:B------:R-:W5:Y:S04]  /*07b0*/  LDG.E.U16 R23, desc[UR16][R6.64+-0x8] ;  /* 0xfffff81006177981 */ /* 0x000f68000c1e1500 */
[----:B------:R-:W5:Y:S04]  /*07c0*/  LDG.E.U16 R24, desc[UR16][R4.64+-0x8] ;  /* 0xfffff81004187981 */ /* 0x000f68000c1e1500 */
[----:B------:R-:W5:Y:S04]  /*07d0*/  LDG.E.U16 R21, desc[UR16][R6.64+-0x6] ;  /* 0xfffffa1006157981 */ /* 0x000f68000c1e1500 */
[----:B------:R-:W5:Y:S04]  /*07e0*/  LDG.E.U16 R22, desc[UR16][R4.64+-0x6] ;  /* 0xfffffa1004167981 */ /* 0x000f68000c1e1500 */
[----:B------:R-:W5:Y:S04]  /*07f0*/  LDG.E.U16 R19, desc[UR16][R6.64+-0x4] ;  /* 0xfffffc1006137981 */ /* 0x000f68000c1e1500 */
[----:B------:R-:W5:Y:S01]  /*0800*/  LDG.E.U16 R20, desc[UR16][R4.64+-0x4] ;  /* 0xfffffc1004147981 */ /* 0x000f62000c1e1500 */
[----:B--2---:R-:W-:-:S03]  /*0810*/  HFMA2 R12, R17.H0_H0, R16.H0_H0, R12.H0_H0 ;  /* 0x20000010110c7231 */ /* 0x004fc6000004080c */
[----:B------:R-:W2:Y:S04]  /*0820*/  LDG.E.U16 R17, desc[UR16][R6.64+-0x2] ;  /* 0xfffffe1006117981 */ /* 0x000ea8000c1e1500 */
[----:B------:R-:W2:Y:S01]  /*0830*/  LDG.E.U16 R16, desc[UR16][R4.64+-0x2] ;  /* 0xfffffe1004107981 */ /* 0x000ea2000c1e1500 */
[----:B---3--:R-:W-:-:S03]  /*0840*/  HFMA2 R12, R14.H0_H0, R13.H0_H0, R12.H0_H0 ;  /* 0x2000000d0e0c7231 */ /* 0x008fc6000004080c */
[----:B------:R-:W3:Y:S04]  /*0850*/  LDG.E.U16 R14, desc[UR16][R6.64] ;  /* 0x00000010060e7981 */ /* 0x000ee8000c1e1500 */
[----:B------:R-:W3:Y:S01]  /*0860*/  LDG.E.U16 R13, desc[UR16][R4.64] ;  /* 0x00000010040d7981 */ /* 0x000ee2000c1e1500 */
[----:B----4-:R-:W-:-:S03]  /*0870*/  HFMA2 R12, R15.H0_H0, R25.H0_H0, R12.H0_H0 ;  /* 0x200000190f0c7231 */ /* 0x010fc6000004080c */
[----:B------:R-:W4:Y:S04]  /*0880*/  LDG.E.U16 R15, desc[UR16][R4.64+0x2] ;  /* 0x00000210040f7981 */ /* 0x000f28000c1e1500 */
[----:B------:R-:W4:Y:S01]  /*0890*/  LDG.E.U16 R25, desc[UR16][R6.64+0xa] ;  /* 0x00000a1006197981 */ /* 0x000f22000c1e1500 */
[----:B-----5:R-:W-:-:S03]  /*08a0*/  HFMA2 R26, R27.H0_H0, R26.H0_H0, R12.H0_H0 ;  /* 0x2000001a1b1a7231 */ /* 0x020fc6000004080c */
[----:B------:R-:W4:Y:S01]  /*08b0*/  LDG.E.U16 R12, desc[UR16][R6.64+0x2] ;  /* 0x00000210060c7981 */ /* 0x000f22000c1e1500 */
[----:B------:R-:W-:-:S03]  /*08c0*/  HFMA2 R26, R23.H0_H0, R24.H0_H0, R26.H0_H0 ;  /* 0x20000018171a7231 */ /* 0x000fc6000004081a */
[----:B------:R-:W5:Y:S04]  /*08d0*/  LDG.E.U16 R23, desc[UR16][R6.64+0x4] ;  /* 0x0000041006177981 */ /* 0x000f68000c1e1500 */
[----:B------:R-:W5:Y:S01]  /*08e0*/  LDG.E.U16 R24, desc[UR16][R4.64+0x4] ;  /* 0x0000041004187981 */ /* 0x000f62000c1e1500 */
[----:B------:R-:W-:-:S03]  /*08f0*/  HFMA2 R26, R21.H0_H0, R22.H0_H0, R26.H0_H0 ;  /* 0x20000016151a7231 */ /* 0x000fc6000004081a */
[----:B------:R-:W5:Y:S04]  /*0900*/  LDG.E.U16 R21, desc[UR16][R6.64+0x6] ;  /* 0x0000061006157981 */ /* 0x000f68000c1e1500 */
[----:B------:R-:W5:Y:S01]  /*0910*/  LDG.E.U16 R22, desc[UR16][R4.64+0x6] ;  /* 0x0000061004167981 */ /* 0x000f62000c1e1500 */
[----:B------:R-:W-:-:S03]  /*0920*/  HFMA2 R26, R19.H0_H0, R20.H0_H0, R26.H0_H0 ;  /* 0x20000014131a7231 */ /* 0x000fc6000004081a */
[----:B------:R-:W5:Y:S04]  /*0930*/  LDG.E.U16 R19, desc[UR16][R6.64+0x8] ;  /* 0x0000081006137981 */ /* 0x000f68000c1e1500 */
[----:B------:R-:W5:Y:S01]  /*0940*/  LDG.E.U16 R20, desc[UR16][R4.64+0x8] ;  /* 0x0000081004147981 */ /* 0x000f62000c1e1500 */
[----:B--2---:R-:W-:-:S03]  /*0950*/  HFMA2 R27, R17.H0_H0, R16.H0_H0, R26.H0_H0 ;  /* 0x20000010111b7231 */ /* 0x004fc6000004081a */
[----:B------:R-:W2:Y:S04]  /*0960*/  LDG.E.U16 R26, desc[UR16][R4.64+0xa] ;  /* 0x00000a10041a7981 */ /* 0x000ea8000c1e1500 */
[----:B------:R-:W2:Y:S04]  /*0970*/  LDG.E.U16 R16, desc[UR16][R6.64+0xc] ;  /* 0x00000c1006107981 */ /* 0x000ea8000c1e1500 */
[----:B------:R-:W2:Y:S01]  /*0980*/  LDG.E.U16 R17, desc[UR16][R4.64+0xc] ;  /* 0x00000c1004117981 */ /* 0x000ea2000c1e1500 */
[----:B---3--:R-:W-:-:S03]  /*0990*/  HFMA2 R27, R14.H0_H0, R13.H0_H0, R27.H0_H0 ;  /* 0x2000000d0e1b7231 */ /* 0x008fc6000004081b */
[----:B------:R0:W3:Y:S04]  /*09a0*/  LDG.E.U16 R13, desc[UR16][R6.64+0xe] ;  /* 0x00000e10060d7981 */ /* 0x0000e8000c1e1500 */
[----:B------:R1:W3:Y:S01]  /*09b0*/  LDG.E.U16 R14, desc[UR16][R4.64+0xe] ;  /* 0x00000e10040e7981 */ /* 0x0002e2000c1e1500 */
[----:B----4-:R-:W-:Y:S01]  /*09c0*/  HFMA2 R12, R12.H0_H0, R15.H0_H0, R27.H0_H0 ;  /* 0x2000000f0c0c7231 */ /* 0x010fe2000004081b */
[----:B------:R-:W-:-:S04]  /*09d0*/  UIADD3 UR4, UP1, UPT, UR4, -0x10, URZ ;  /* 0xfffffff004047890 */ /* 0x000fc8000ff3e0ff */
[----:B------:R-:W-:Y:S02]  /*09e0*/  UIADD3.X UR5, UPT, UPT, UR5, -0x1, URZ, UP1, !UPT ;  /* 0xffffffff05057890 */ /* 0x000fe40008ffe4ff */
[----:B------:R-:W-:Y:S01]  /*09f0*/  UISETP.NE.U32.AND UP1, UPT, UR4, URZ, UPT ;  /* 0x000000ff0400728c */ /* 0x000fe2000bf25070 */
[----:B-----5:R-:W-:-:S03]  /*0a00*/  HFMA2 R12, R23.H0_H0, R24.H0_H0, R12.H0_H0 ;  /* 0x20000018170c7231 */ /* 0x020fc6000004080c */
[----:B------:R-:W-:Y:S01]  /*0a10*/  UISETP.NE.AND.EX UP1, UPT, UR5, URZ, UPT, UP1 ;  /* 0x000000ff0500728c */ /* 0x000fe2000bf25310 */
[----:B------:R-:W-:Y:S01]  /*0a20*/  HFMA2 R12, R21.H0_H0, R22.H0_H0, R12.H0_H0 ;  /* 0x20000016150c7231 */ /* 0x000fe2000004080c */
[----:B0-----:R-:W-:-:S03]  /*0a30*/  IADD3 R6, P0, PT, R6, 0x20, RZ ;  /* 0x0000002006067810 */ /* 0x001fc60007f1e0ff */
[----:B------:R-:W-:Y:S01]  /*0a40*/  HFMA2 R12, R19.H0_H0, R20.H0_H0, R12.H0_H0 ;  /* 0x20000014130c7231 */ /* 0x000fe2000004080c */
[----:B-1----:R-:W-:Y:S01]  /*0a50*/  IADD3 R4, P1, PT, R4, 0x20, RZ ;  /* 0x0000002004047810 */ /* 0x002fe20007f3e0ff */
[----:B------:R-:W-:-:S04]  /*0a60*/  IMAD.X R7, RZ, RZ, R7, P0 ;  /* 0x000000ffff077224 */ /* 0x000fc800000e0607 */
[----:B------:R-:W-:Y:S02]  /*0a70*/  IMAD.X R5, RZ, RZ, R5, P1 ;  /* 0x000000ffff057224 */ /* 0x000fe400008e0605 */
[----:B--2---:R-:W-:-:S04]  /*0a80*/  HFMA2 R12, R25.H0_H0, R26.H0_H0, R12.H0_H0 ;  /* 0x2000001a190c7231 */ /* 0x004fc8000004080c */
[----:B------:R-:W-:-:S04]  /*0a90*/  HFMA2 R12, R16.H0_H0, R17.H0_H0, R12.H0_H0 ;  /* 0x20000011100c7231 */ /* 0x000fc8000004080c */
[----:B---3--:R-:W-:Y:S01]  /*0aa0*/  HFMA2 R12, R13.H0_H0, R14.H0_H0, R12.H0_H0 ;  /* 0x2000000e0d0c7231 */ /* 0x008fe2000004080c */
[----:B------:R-:W-:Y:S06]  /*0ab0*/  BRA.U UP1, `(.L_x_18) ;  /* 0xfffffffd011c7547 */ /* 0x000fec000b83ffff */
[----:B------:R-:W-:Y:S01]  /*0ac0*/  UMOV UR4, UR14 ;  /* 0x0000000e00047c82 */ /* 0x000fe20008000000 */
[----:B------:R-:W-:-:S05]  /*0ad0*/  UMOV UR5, UR11 ;  /* 0x0000000b00057c82 */ /* 0x000fca0008000000 */
.L_x_17:
[----:B------:R-:W-:-:S04]  /*0ae0*/  UISETP.NE.U32.AND UP1, UPT, UR22, URZ, UPT ;  /* 0x000000ff1600728c */ /* 0x000fc8000bf25070 */
[----:B------:R-:W-:-:S09]  /*0af0*/  UISETP.NE.AND.EX UP1, UPT, URZ, URZ, UPT, UP1 ;  /* 0x000000ffff00728c */ /* 0x000fd2000bf25310 */
[----:B------:R-:W-:Y:S05]  /*0b00*/  BRA.U !UP1, `(.L_x_19) ;  /* 0x0000000509c47547 */ /* 0x000fea000b800000 */
[----:B------:R-:W-:Y:S02]  /*0b10*/  UIADD3 UR10, UP1, UPT, UR22, -0x1, URZ ;  /* 0xffffffff160a7890 */ /* 0x000fe4000ff3e0ff */
[----:B------:R-:W-:Y:S02]  /*0b20*/  UISETP.NE.U32.AND UP2, UPT, UR21, URZ, UPT ;  /* 0x000000ff1500728c */ /* 0x000fe4000bf45070 */
[----:B------:R-:W-:Y:S02]  /*0b30*/  UIADD3.X UR11, UPT, UPT, URZ, -0x1, URZ, UP1, !UPT ;  /* 0xffffffffff0b7890 */ /* 0x000fe40008ffe4ff */
[----:B------:R-:W-:Y:S02]  /*0b40*/  UISETP.GE.U32.AND UP1, UPT, UR10, 0x7, UPT ;  /* 0x000000070a00788c */ /* 0x000fe4000bf26070 */
[----:B------:R-:W-:Y:S02]  /*0b50*/  UISETP.NE.AND.EX UP2, UPT, URZ, URZ, UPT, UP2 ;  /* 0x000000ffff00728c */ /* 0x000fe4000bf45320 */
[----:B------:R-:W-:-:S09]  /*0b60*/  UISETP.GE.U32.AND.EX UP1, UPT, UR11, URZ, UPT, UP1 ;  /* 0x000000ff0b00728c */ /* 0x000fd2000bf26110 */
[----:B------:R-:W-:Y:S05]  /*0b70*/  BRA.U !UP1, `(.L_x_20) ;  /* 0x0000000109a07547 */ /* 0x000fea000b800000 */
[----:B------:R-:W0:Y:S01]  /*0b80*/  LDCU.64 UR18, c[0x0][0x380] ;  /* 0x00007000ff1277ac */ /* 0x000e220008000a00 */
[----:B------:R-:W-:Y:S01]  /*0b90*/  IADD3 R5, P0, PT, R2, UR4, RZ ;  /* 0x0000000402057c10 */ /* 0x000fe2000ff1e0ff */
[----:B------:R-:W1:Y:S03]  /*0ba0*/  LDCU.64 UR24, c[0x0][0x398] ;  /* 0x00007300ff1877ac */ /* 0x000e660008000a00 */
[----:B------:R-:W-:Y:S01]  /*0bb0*/  IADD3.X R6, PT, PT, R11, UR5, RZ, P0, !PT ;  /* 0x000000050b067c10 */ /* 0x000fe200087fe4ff */
[----:B------:R-:W-:Y:S02]  /*0bc0*/  UIMAD UR15, UR7, UR8, URZ ;  /* 0x00000008070f72a4 */ /* 0x000fe4000f8e02ff */
[----:B------:R-:W-:Y:S02]  /*0bd0*/  UIMAD.WIDE.U32 UR10, UR6, UR8, UR4 ;  /* 0x00000008060a72a5 */ /* 0x000fe4000f8e0004 */
[----:B------:R-:W-:-:S04]  /*0be0*/  UIMAD UR15, UR6, UR9, UR15 ;  /* 0x00000009060f72a4 */ /* 0x000fc8000f8e020f */
[----:B------:R-:W-:Y:S02]  /*0bf0*/  UIADD3 UR11, UPT, UPT, UR11, UR15, URZ ;  /* 0x0000000f0b0b7290 */ /* 0x000fe4000fffe0ff */
[----:B0-----:R-:W-:-:S04]  /*0c00*/  ULEA UR15, UP1, UR10, UR18, 0x1 ;  /* 0x000000120a0f7291 */ /* 0x001fc8000f8208ff */
[----:B------:R-:W-:Y:S01]  /*0c10*/  ULEA.HI.X UR11, UR10, UR19, UR11, 0x1, UP1 ;  /* 0x000000130a0b7291 */ /* 0x000fe200088f0c0b */
[----:B-1----:R-:W-:-:S04]  /*0c20*/  LEA R4, P0, R5, UR24, 0x1 ;  /* 0x0000001805047c11 */ /* 0x002fc8000f8008ff */
[----:B------:R-:W-:Y:S01]  /*0c30*/  LEA.HI.X R5, R5, UR25, R6, 0x1, P0 ;  /* 0x0000001905057c11 */ /* 0x000fe200080f0c06 */
[----:B------:R-:W-:Y:S01]  /*0c40*/  IMAD.U32 R7, RZ, RZ, UR11 ;  /* 0x0000000bff077e24 */ /* 0x000fe2000f8e00ff */
[----:B------:R-:W-:-:S03]  /*0c50*/  MOV R6, UR15 ;  /* 0x0000000f00067c02 */ /* 0x000fc60008000f00 */
        /* <DEDUP_REMOVED lines=15> */
[----:B------:R0:W5:Y:S01]  /*0d50*/  LDG.E.U16 R27, desc[UR16][R6.64+0xe] ;  /* 0x00000e10061b7981 */ /* 0x000162000c1e1500 */
[----:B------:R-:W-:-:S04]  /*0d60*/  UIADD3 UR4, UP1, UPT, UR4, 0x8, URZ ;  /* 0x0000000804047890 */ /* 0x000fc8000ff3e0ff */
[----:B------:R-:W-:Y:S01]  /*0d70*/  UIADD3.X UR5, UPT, UPT, URZ, UR5, URZ, UP1, !UPT ;  /* 0x00000005ff057290 */ /* 0x000fe20008ffe4ff */
[----:B--2---:R-:W-:-:S04]  /*0d80*/  HFMA2 R12, R29.H0_H0, R28.H0_H0, R12.H0_H0 ;  /* 0x2000001c1d0c7231 */ /* 0x004fc8000004080c */
[----:B---3--:R-:W-:-:S04]  /*0d90*/  HFMA2 R12, R23.H0_H0, R24.H0_H0, R12.H0_H0 ;  /* 0x20000018170c7231 */ /* 0x008fc8000004080c */
[----:B----4-:R-:W-:-:S04]  /*0da0*/  HFMA2 R12, R21.H0_H0, R22.H0_H0, R12.H0_H0 ;  /* 0x20000016150c7231 */ /* 0x010fc8000004080c */
[----:B-----5:R-:W-:-:S04]  /*0db0*/  HFMA2 R12, R19.H0_H0, R20.H0_H0, R12.H0_H0 ;  /* 0x20000014130c7231 */ /* 0x020fc8000004080c */
[----:B0-----:R-:W-:-:S04]  /*0dc0*/  HFMA2 R7, R17.H0_H0, R16.H0_H0, R12.H0_H0 ;  /* 0x2000001011077231 */ /* 0x001fc8000004080c */
[----:B------:R-:W-:-:S04]  /*0dd0*/  HFMA2 R7, R15.H0_H0, R14.H0_H0, R7.H0_H0 ;  /* 0x2000000e0f077231 */ /* 0x000fc80000040807 */
[----:B------:R-:W-:-:S04]  /*0de0*/  HFMA2 R7, R13.H0_H0, R26.H0_H0, R7.H0_H0 ;  /* 0x2000001a0d077231 */ /* 0x000fc80000040807 */
[----:B------:R-:W-:-:S07]  /*0df0*/  HFMA2 R12, R25.H0_H0, R27.H0_H0, R7.H0_H0 ;  /* 0x2000001b190c7231 */ /* 0x000fce0000040807 */
.L_x_20:
[----:B------:R-:W-:Y:S05]  /*0e00*/  BRA.U !UP2, `(.L_x_19) ;  /* 0x000000050a047547 */ /* 0x000fea000b800000 */
[----:B------:R-:W-:-:S04]  /*0e10*/  UISETP.NE.U32.AND UP1, UPT, UR20, URZ, UPT ;  /* 0x000000ff1400728c */ /* 0x000fc8000bf25070 */
[----:B------:R-:W-:Y:S01]  /*0e20*/  UISETP.NE.AND.EX UP1, UPT, URZ, URZ, UPT, UP1 ;  /* 0x000000ffff00728c */ /* 0x000fe2000bf25310 */
[----:B------:R-:W-:Y:S10]  /*0e30*/  BRA.U !UP0, `(.L_x_21) ;  /* 0x0000000108707547 */ /* 0x000ff4000b800000 */
        /* <DEDUP_REMOVED lines=12> */
[----:B------:R-:W-:Y:S02]  /*0f00*/  IMAD.U32 R6, RZ, RZ, UR18 ;  /* 0x00000012ff067e24 */ /* 0x000fe4000f8e00ff */
[----:B------:R-:W-:Y:S02]  /*0f10*/  IMAD.U32 R7, RZ, RZ, UR15 ;  /* 0x0000000fff077e24 */ /* 0x000fe4000f8e00ff */
[----:B------:R-:W2:Y:S04]  /*0f20*/  LDG.E.U16 R13, desc[UR16][R4.64] ;  /* 0x00000010040d7981 */ /* 0x000ea8000c1e1500 */
[----:B------:R-:W2:Y:S04]  /*0f30*/  LDG.E.U16 R14, desc[UR16][R6.64] ;  /* 0x00000010060e7981 */ /* 0x000ea8000c1e1500 */
[----:B------:R-:W3:Y:S04]  /*0f40*/  LDG.E.U16 R16, desc[UR16][R4.64+0x2] ;  /* 0x0000021004107981 */ /* 0x000ee8000c1e1500 */
[----:B------:R-:W3:Y:S04]  /*0f50*/  LDG.E.U16 R15, desc[UR16][R6.64+0x2] ;  /* 0x00000210060f7981 */ /* 0x000ee8000c1e1500 */
[----:B------:R-:W4:Y:S04]  /*0f60*/  LDG.E.U16 R20, desc[UR16][R4.64+0x4] ;  /* 0x0000041004147981 */ /* 0x000f28000c1e1500 */
[----:B------:R-:W4:Y:S04]  /*0f70*/  LDG.E.U16 R17, desc[UR16][R6.64+0x4] ;  /* 0x0000041006117981 */ /* 0x000f28000c1e1500 */
[----:B------:R-:W5:Y:S04]  /*0f80*/  LDG.E.U16 R22, desc[UR16][R4.64+0x6] ;  /* 0x0000061004167981 */ /* 0x000f68000c1e1500 */
[----:B------:R-:W5:Y:S01]  /*0f90*/  LDG.E.U16 R19, desc[UR16][R6.64+0x6] ;  /* 0x0000061006137981 */ /* 0x000f62000c1e1500 */
[----:B------:R-:W-:-:S04]  /*0fa0*/  UIADD3 UR4, UP2, UPT, UR4, 0x4, URZ ;  /* 0x0000000404047890 */ /* 0x000fc8000ff5e0ff */
[----:B------:R-:W-:Y:S01]  /*0fb0*/  UIADD3.X UR5, UPT, UPT, URZ, UR5, URZ, UP2, !UPT ;  /* 0x00000005ff057290 */ /* 0x000fe200097fe4ff */
[----:B--2---:R-:W-:-:S04]  /*0fc0*/  HFMA2 R13, R13.H0_H0, R14.H0_H0, R12.H0_H0 ;  /* 0x2000000e0d0d7231 */ /* 0x004fc8000004080c */
[----:B---3--:R-:W-:-:S04]  /*0fd0*/  HFMA2 R13, R16.H0_H0, R15.H0_H0, R13.H0_H0 ;  /* 0x2000000f100d7231 */ /* 0x008fc8000004080d */
[----:B----4-:R-:W-:-:S04]  /*0fe0*/  HFMA2 R13, R20.H0_H0, R17.H0_H0, R13.H0_H0 ;  /* 0x20000011140d7231 */ /* 0x010fc8000004080d */
[----:B-----5:R-:W-:-:S07]  /*0ff0*/  HFMA2 R12, R22.H0_H0, R19.H0_H0, R13.H0_H0 ;  /* 0x20000013160c7231 */ /* 0x020fce000004080d */
.L_x_21:
        /* <DEDUP_REMOVED lines=16> */
[----:B------:R-:W2:Y:S01]  /*1100*/  LDG.E.U16 R6, desc[UR16][R6.64] ;  /* 0x0000001006067981 */ /* 0x000ea2000c1e1500 */
[----:B------:R-:W-:-:S04]  /*1110*/  UISETP.NE.U32.AND UP1, UPT, UR20, 0x1, UPT ;  /* 0x000000011400788c */ /* 0x000fc8000bf25070 */
[----:B------:R-:W-:Y:S01]  /*1120*/  UISETP.NE.AND.EX UP1, UPT, URZ, URZ, UPT, UP1 ;  /* 0x000000ffff00728c */ /* 0x000fe2000bf25310 */
[----:B--2---:R-:W-:-:S08]  /*1130*/  HFMA2 R12, R13.H0_H0, R6.H0_H0, R12.H0_H0 ;  /* 0x200000060d0c7231 */ /* 0x004fd0000004080c */
[----:B------:R-:W-:Y:S05]  /*1140*/  BRA.U !UP1, `(.L_x_19) ;  /* 0x0000000109347547 */ /* 0x000fea000b800000 */
[----:B------:R-:W-:Y:S01]  /*1150*/  UISETP.NE.U32.AND UP1, UPT, UR20, 0x2, UPT ;  /* 0x000000021400788c */ /* 0x000fe2000bf25070 */
[----:B------:R-:W-:Y:S01]  /*1160*/  IMAD.U32 R6, RZ, RZ, UR4 ;  /* 0x00000004ff067e24 */ /* 0x000fe2000f8e00ff */
[----:B------:R-:W-:Y:S01]  /*1170*/  MOV R14, UR4 ;  /* 0x00000004000e7c02 */ /* 0x000fe20008000f00 */
[----:B------:R-:W-:Y:S01]  /*1180*/  IMAD.U32 R7, RZ, RZ, UR5 ;  /* 0x00000005ff077e24 */ /* 0x000fe2000f8e00ff */
[----:B------:R-:W-:Y:S01]  /*1190*/  UISETP.NE.AND.EX UP1, UPT, URZ, URZ, UPT, UP1 ;  /* 0x000000ffff00728c */ /* 0x000fe2000bf25310 */
[----:B------:R-:W-:Y:S01]  /*11a0*/  IMAD.U32 R15, RZ, RZ, UR5 ;  /* 0x00000005ff0f7e24 */ /* 0x000fe2000f8e00ff */
[----:B------:R-:W2:Y:S04]  /*11b0*/  LDG.E.U16 R13, desc[UR16][R4.64+0x2] ;  /* 0x00000210040d7981 */ /* 0x000ea8000c1e1500 */
[----:B------:R-:W-:Y:S01]  /*11c0*/  PLOP3.LUT P0, PT, PT, PT, UP1, 0x80, 0x8 ;  /* 0x000000000008781c */ /* 0x000fe20003f0f018 */
[----:B------:R-:W2:-:S12]  /*11d0*/  LDG.E.U16 R6, desc[UR16][R6.64+0x2] ;  /* 0x0000021006067981 */ /* 0x000e98000c1e1500 */
[----:B------:R-:W3:Y:S04]  /*11e0*/  @P0 LDG.E.U16 R17, desc[UR16][R4.64+0x4] ;  /* 0x0000041004110981 */ /* 0x000ee8000c1e1500 */
[----:B------:R-:W3:Y:S01]  /*11f0*/  @P0 LDG.E.U16 R14, desc[UR16][R14.64+0x4] ;  /* 0x000004100e0e0981 */ /* 0x000ee2000c1e1500 */
[----:B--2---:R-:W-:-:S04]  /*1200*/  HFMA2 R12, R13.H0_H0, R6.H0_H0, R12.H0_H0 ;  /* 0x200000060d0c7231 */ /* 0x004fc8000004080c */
[----:B---3--:R-:W-:-:S07]  /*1210*/  @P0 HFMA2 R12, R17.H0_H0, R14.H0_H0, R12.H0_H0 ;  /* 0x2000000e110c0231 */ /* 0x008fce000004080c */
.L_x_19:
[----:B------:R-:W0:Y:S01]  /*1220*/  LDCU.64 UR4, c[0x0][0x390] ;  /* 0x00007200ff0477ac */ /* 0x000e220008000a00 */
[C---:B------:R-:W-:Y:S01]  /*1230*/  HSETP2.GEU.AND P0, PT, -R12.reuse.H0_H0, R18.H1_H1, PT ;  /* 0x300000120c007234 */ /* 0x040fe20003f0e900 */
[----:B------:R-:W-:-:S04]  /*1240*/  HADD2 R4, -R12.H0_H0, -RZ.H0_H0 ;  /* 0xa00000ff0c047230 */ /* 0x000fc80000000900 */
[----:B------:R-:W-:Y:S01]  /*1250*/  SEL R0, R0, UR6, P0 ;  /* 0x0000000600007c07 */ /* 0x000fe20008000000 */
[----:B------:R-:W-:Y:S01]  /*1260*/  UIADD3 UR6, UP1, UPT, UR6, 0x1, URZ ;  /* 0x0000000106067890 */ /* 0x000fe2000ff3e0ff */
[----:B------:R-:W-:-:S03]  /*1270*/  PRMT R4, R4, 0x5410, RZ ;  /* 0x0000541004047816 */ /* 0x000fc600000000ff */
[----:B------:R-:W-:-:S03]  /*1280*/  UIADD3.X UR7, UPT, UPT, URZ, UR7, URZ, UP1, !UPT ;  /* 0x00000007ff077290 */ /* 0x000fc60008ffe4ff */
[----:B------:R-:W-:Y:S01]  /*1290*/  @!P0 PRMT R18, R18, 0x5410, R4 ;  /* 0x0000541012128816 */ /* 0x000fe20000000004 */
[----:B0-----:R-:W-:-:S03]  /*12a0*/  UISETP.NE.U32.AND UP1, UPT, UR6, UR4, UPT ;  /* 0x000000040600728c */ /* 0x001fc6000bf25070 */
[----:B------:R-:W-:Y:S01]  /*12b0*/  PRMT R18, R18, 0x7632, R18 ;  /* 0x0000763212127816 */ /* 0x000fe20000000012 */
[----:B------:R-:W-:-:S09]  /*12c0*/  UISETP.NE.AND.EX UP1, UPT, UR7, UR5, UPT, UP1 ;  /* 0x000000050700728c */ /* 0x000fd2000bf25310 */
[----:B------:R-:W-:Y:S05]  /*12d0*/  BRA.U UP1, `(.L_x_22) ;  /* 0xfffffff101bc7547 */ /* 0x000fea000b83ffff */
.L_x_12:
[----:B------:R-:W0:Y:S02]  /*12e0*/  LDCU.64 UR4, c[0x0][0x3a0] ;  /* 0x00007400ff0477ac */ /* 0x000e240008000a00 */
[----:B0-----:R-:W-:-:S04]  /*12f0*/  LEA R2, P0, R9, UR4, 0x2 ;  /* 0x0000000409027c11 */ /* 0x001fc8000f8010ff */
[----:B------:R-:W-:-:S05]  /*1300*/  LEA.HI.X R3, R9, UR5, RZ, 0x2, P0 ;  /* 0x0000000509037c11 */ /* 0x000fca00080f14ff */
[----:B------:R-:W-:Y:S01]  /*1310*/  STG.E desc[UR16][R2.64], R0 ;  /* 0x0000000002007986 */ /* 0x000fe2000c101910 */
[----:B------:R-:W-:Y:S05]  /*1320*/  EXIT ;  /* 0x000000000000794d */ /* 0x000fea0003800000 */
.L_x_23:
        /* <DEDUP_REMOVED lines=13> */
.L_x_49:


//--------------------- .text.vchordrq_assign_kernel_1 --------------------------
	.section	.text.vchordrq_assign_kernel_1,"ax",@progbits
	.align	128
        .global         vchordrq_assign_kernel_1
        .type           vchordrq_assign_kernel_1,@function
        .size           vchordrq_assign_kernel_1,(.L_x_50 - vchordrq_assign_kernel_1)
        .other          vchordrq_assign_kernel_1,@"STO_CUDA_ENTRY STV_DEFAULT"
vchordrq_assign_kernel_1:
.text.vchordrq_assign_kernel_1:
        /* <DEDUP_REMOVED lines=15> */
[----:B------:R-:W0:Y:S02]  /*00f0*/  LDCU.64 UR4, c[0x0][0x388] ;  /* 0x00007100ff0477ac */ /* 0x000e240008000a00 */
[----:B0-----:R-:W-:Y:S02]  /*0100*/  UISETP.NE.U32.AND UP0, UPT, UR4, URZ, UPT ;  /* 0x000000ff0400728c */ /* 0x001fe4000bf05070 */
[C---:B------:R-:W-:Y:S02]  /*0110*/  IMAD.WIDE.U32 R2, R9.reuse, UR4, RZ ;  /* 0x0000000409027c25 */ /* 0x040fe4000f8e00ff */
[----:B------:R-:W-:Y:S02]  /*0120*/  UISETP.NE.AND.EX UP0, UPT, UR5, URZ, UPT, UP0 ;  /* 0x000000ff0500728c */ /* 0x000fe4000bf05300 */
[----:B------:R-:W-:-:S07]  /*0130*/  IMAD R11, R9, UR5, R3 ;  /* 0x00000005090b7c24 */ /* 0x000fce000f8e0203 */
[----:B------:R-:W-:Y:S05]  /*0140*/  BRA.U UP0, `(.L_x_25) ;  /* 0x0000000100b47547 */ /* 0x000fea000b800000 */
[----:B------:R-:W-:Y:S01]  /*0150*/  UISETP.GE.U32.AND UP1, UPT, UR6, 0x4, UPT ;  /* 0x000000040600788c */ /* 0x000fe2000bf26070 */
[----:B------:R-:W-:Y:S01]  /*0160*/  IMAD.MOV.U32 R2, RZ, RZ, 0x7f800000 ;  /* 0x7f800000ff027424 */ /* 0x000fe200078e00ff */
[----:B------:R-:W-:Y:S01]  /*0170*/  ULOP3.LUT UR5, UR6, 0x3, URZ, 0xc0, !UPT ;  /* 0x0000000306057892 */ /* 0x000fe2000f8ec0ff */
[----:B------:R-:W-:Y:S01]  /*0180*/  MOV R0, 0xffffffff ;  /* 0xffffffff00007802 */ /* 0x000fe20000000f00 */
[----:B------:R-:W-:Y:S01]  /*0190*/  UISETP.GE.U32.AND.EX UP1, UPT, UR7, URZ, UPT, UP1 ;  /* 0x000000ff0700728c */ /* 0x000fe2000bf26110 */
[----:B------:R-:W-:Y:S01]  /*01a0*/  IMAD.MOV.U32 R5, RZ, RZ, RZ ;  /* 0x000000ffff057224 */ /* 0x000fe200078e00ff */
[----:B------:R-:W-:-:S04]  /*01b0*/  UISETP.NE.U32.AND UP0, UPT, UR5, URZ, UPT ;  /* 0x000000ff0500728c */ /* 0x000fc8000bf05070 */
[----:B------:R-:W-:-:S03]  /*01c0*/  UISETP.NE.AND.EX UP0, UPT, URZ, URZ, UPT, UP0 ;  /* 0x000000ffff00728c */ /* 0x000fc6000bf05300 */
[----:B------:R-:W-:Y:S08]  /*01d0*/  BRA.U !UP1, `(.L_x_26) ;  /* 0x0000000109407547 */ /* 0x000ff0000b800000 */
[----:B------:R-:W-:Y:S01]  /*01e0*/  ULOP3.LUT UR4, UR6, 0xfffffffc, URZ, 0xc0, !UPT ;  /* 0xfffffffc06047892 */ /* 0x000fe2000f8ec0ff */
[----:B------:R-:W-:Y:S01]  /*01f0*/  HFMA2 R3, -RZ, RZ, 0, 0 ;  /* 0x00000000ff037431 */ /* 0x000fe200000001ff */
[----:B------:R-:W-:Y:S01]  /*0200*/  MOV R2, 0x7f800000 ;  /* 0x7f80000000027802 */ /* 0x000fe20000000f00 */
[----:B------:R-:W-:Y:S02]  /*0210*/  IMAD.MOV.U32 R0, RZ, RZ, -0x1 ;  /* 0xffffffffff007424 */ /* 0x000fe400078e00ff */
[----:B------:R-:W-:Y:S01]  /*0220*/  IMAD.MOV.U32 R6, RZ, RZ, RZ ;  /* 0x000000ffff067224 */ /* 0x000fe200078e00ff */
[----:B------:R-:W-:-:S07]  /*0230*/  MOV R5, UR4 ;  /* 0x0000000400057c02 */ /* 0x000fce0008000f00 */
.L_x_27:
[----:B------:R-:W-:-:S04]  /*0240*/  FSETP.GT.AND P1, PT, R2, RZ, PT ;  /* 0x000000ff0200720b */ /* 0x000fc80003f24000 */
[C---:B------:R-:W-:Y:S02]  /*0250*/  SEL R0, R3.reuse, R0, P1 ;  /* 0x0000000003007207 */ /* 0x040fe40000800000 */
[----:B------:R-:W-:Y:S02]  /*0260*/  IADD3 R3, P0, PT, R3, 0x4, RZ ;  /* 0x0000000403037810 */ /* 0x000fe40007f1e0ff */
[----:B------:R-:W-:Y:S02]  /*0270*/  FSEL R2, R2, RZ, !P1 ;  /* 0x000000ff02027208 */ /* 0x000fe40004800000 */
[----:B------:R-:W-:Y:S01]  /*0280*/  IADD3 R4, P2, PT, R3, -UR4, RZ ;  /* 0x8000000403047c10 */ /* 0x000fe2000ff5e0ff */
[----:B------:R-:W-:-:S03]  /*0290*/  IMAD.X R6, RZ, RZ, R6, P0 ;  /* 0x000000ffff067224 */ /* 0x000fc600000e0606 */
[----:B------:R-:W-:Y:S02]  /*02a0*/  ISETP.NE.U32.AND P0, PT, R4, RZ, PT ;  /* 0x000000ff0400720c */ /* 0x000fe40003f05070 */
[----:B------:R-:W-:-:S04]  /*02b0*/  IADD3.X R4, PT, PT, R6, ~UR7, RZ, P2, !PT ;  /* 0x8000000706047c10 */ /* 0x000fc800097fe4ff */
[----:B------:R-:W-:-:S13]  /*02c0*/  ISETP.NE.AND.EX P0, PT, R4, RZ, PT, P0 ;  /* 0x000000ff0400720c */ /* 0x000fda0003f05300 */
[----:B------:R-:W-:Y:S05]  /*02d0*/  @P0 BRA `(.L_x_27) ;  /* 0xfffffffc00d80947 */ /* 0x000fea000383ffff */
.L_x_26:
[----:B------:R-:W-:Y:S05]  /*02e0*/  BRA.U !UP0, `(.L_x_24) ;  /* 0x0000000d08007547 */ /* 0x000fea000b800000 */
[----:B------:R-:W-:Y:S01]  /*02f0*/  UIADD3 UR4, UP0, UPT, UR5, -0x1, URZ ;  /* 0xffffffff05047890 */ /* 0x000fe2000ff1e0ff */
[----:B------:R-:W-:-:S03]  /*0300*/  FSETP.GT.AND P0, PT, R2, RZ, PT ;  /* 0x000000ff0200720b */ /* 0x000fc60003f04000 */
[----:B------:R-:W-:Y:S01]  /*0310*/  UIADD3.X UR5, UPT, UPT, URZ, -0x1, URZ, UP0, !UPT ;  /* 0xffffffffff057890 */ /* 0x000fe200087fe4ff */
[----:B------:R-:W-:Y:S01]  /*0320*/  FSEL R2, R2, RZ, !P0 ;  /* 0x000000ff02027208 */ /* 0x000fe20004000000 */
[----:B------:R-:W-:Y:S01]  /*0330*/  UISETP.NE.U32.AND UP0, UPT, UR4, URZ, UPT ;  /* 0x000000ff0400728c */ /* 0x000fe2000bf05070 */
[----:B------:R-:W-:-:S03]  /*0340*/  SEL R0, R5, R0, P0 ;  /* 0x0000000005007207 */ /* 0x000fc60000000000 */
[----:B------:R-:W-:-:S09]  /*0350*/  UISETP.NE.AND.EX UP0, UPT, UR5, URZ, UPT, UP0 ;  /* 0x000000ff0500728c */ /* 0x000fd2000bf05300 */
[----:B------:R-:W-:Y:S05]  /*0360*/  BRA.U !UP0, `(.L_x_24) ;  /* 0x0000000908e07547 */ /* 0x000fea000b800000 */
[----:B------:R-:W-:-:S07]  /*0370*/  IADD3 R3, PT, PT, R5, 0x1, RZ ;  /* 0x0000000105037810 */ /* 0x000fce0007ffe0ff */
.L_x_28:
[----:B------:R-:W-:Y:S01]  /*0380*/  UIADD3 UR4, UP0, UPT, UR4, -0x1, URZ ;  /* 0xffffffff04047890 */ /* 0x000fe2000ff1e0ff */
[----:B------:R-:W-:-:S03]  /*0390*/  FSETP.GT.AND P0, PT, R2, RZ, PT ;  /* 0x000000ff0200720b */ /* 0x000fc60003f04000 */
[----:B------:R-:W-:Y:S01]  /*03a0*/  UIADD3.X UR5, UPT, UPT, UR5, -0x1, URZ, UP0, !UPT ;  /* 0xffffffff05057890 */ /* 0x000fe200087fe4ff */
[C---:B------:R-:W-:Y:S01]  /*03b0*/  SEL R0, R3.reuse, R0, P0 ;  /* 0x0000000003007207 */ /* 0x040fe20000000000 */
[----:B------:R-:W-:Y:S01]  /*03c0*/  UISETP.NE.U32.AND UP0, UPT, UR4, URZ, UPT ;  /* 0x000000ff0400728c */ /* 0x000fe2000bf05070 */
[----:B------:R-:W-:Y:S01]  /*03d0*/  FSEL R2, R2, RZ, !P0 ;  /* 0x000000ff02027208 */ /* 0x000fe20004000000 */
[----:B------:R-:W-:Y:S02]  /*03e0*/  VIADD R3, R3, 0x1 ;  /* 0x0000000103037836 */ /* 0x000fe40000000000 */
[----:B------:R-:W-:-:S09]  /*03f0*/  UISETP.NE.AND.EX UP0, UPT, UR5, URZ, UPT, UP0 ;  /* 0x000000ff0500728c */ /* 0x000fd2000bf05300 */
[----:B------:R-:W-:Y:S05]  /*0400*/  BRA.U UP0, `(.L_x_28) ;  /* 0xfffffffd00dc7547 */ /* 0x000fea000b83ffff */
[----:B------:R-:W-:Y:S05]  /*0410*/  BRA `(.L_x_24) ;  /* 0x0000000800b47947 */ /* 0x000fea0003800000 */
.L_x_25:
[----:B------:R-:W-:Y:S01]  /*0420*/  HFMA2 R13, -RZ, RZ, 0, 0 ;  /* 0x00000000ff0d7431 */ /* 0x000fe200000001ff */
[----:B------:R-:W-:Y:S01]  /*0430*/  MOV R8, 0x7f800000 ;  /* 0x7f80000000087802 */ /* 0x000fe20000000f00 */
[----:B------:R-:W-:Y:S01]  /*0440*/  IMAD.MOV.U32 R0, RZ, RZ, -0x1 ;  /* 0xffffffffff007424 */ /* 0x000fe200078e00ff */
[----:B------:R-:W-:Y:S01]  /*0450*/  ULOP3.LUT UR14, UR4, 0x7, URZ, 0xc0, !UPT ;  /* 0x00000007040e7892 */ /* 0x000fe2000f8ec0ff */
[----:B------:R-:W-:Y:S01]  /*0460*/  IMAD.MOV.U32 R10, RZ, RZ, RZ ;  /* 0x000000ffff0a7224 */ /* 0x000fe200078e00ff */
[----:B------:R-:W-:Y:S02]  /*0470*/  ULOP3.LUT UR13, UR4, 0x3, URZ, 0xc0, !UPT ;  /* 0x00000003040d7892 */ /* 0x000fe4000f8ec0ff */
[----:B------:R-:W-:Y:S02]  /*0480*/  ULOP3.LUT UR8, UR4, 0xfffffff8, URZ, 0xc0, !UPT ;  /* 0xfffffff804087892 */ /* 0x000fe4000f8ec0ff */
[----:B------:R-:W-:Y:S02]  /*0490*/  USHF.L.U64.HI UR7, UR4, 0x2, UR5 ;  /* 0x0000000204077899 */ /* 0x000fe40008010205 */
[----:B------:R-:W-:-:S12]  /*04a0*/  USHF.L.U32 UR6, UR4, 0x2, URZ ;  /* 0x0000000204067899 */ /* 0x000fd800080006ff */
.L_x_34:
[----:B------:R-:W0:Y:S01]  /*04b0*/  LDCU.64 UR16, c[0x0][0x388] ;  /* 0x00007100ff1077ac */ /* 0x000e220008000a00 */
[----:B------:R-:W-:Y:S01]  /*04c0*/  MOV R15, RZ ;  /* 0x000000ff000f7202 */ /* 0x000fe20000000f00 */
[----:B------:R-:W-:Y:S01]  /*04d0*/  UMOV UR4, URZ ;  /* 0x000000ff00047c82 */ /* 0x000fe20008000000 */
[----:B------:R-:W-:Y:S01]  /*04e0*/  UMOV UR5, URZ ;  /* 0x000000ff00057c82 */ /* 0x000fe20008000000 */
[----:B0-----:R-:W-:-:S04]  /*04f0*/  UISETP.GE.U32.AND UP0, UPT, UR16, 0x8, UPT ;  /* 0x000000081000788c */ /* 0x001fc8000bf06070 */
[----:B------:R-:W-:-:S09]  /*0500*/  UISETP.GE.U32.AND.EX UP0, UPT, UR17, URZ, UPT, UP0 ;  /* 0x000000ff1100728c */ /* 0x000fd2000bf06100 */
[----:B------:R-:W-:Y:S05]  /*0510*/  BRA.U !UP0, `(.L_x_29) ;  /* 0x0000000108e87547 */ /* 0x000fea000b800000 */
[----:B------:R-:W0:Y:S01]  /*0520*/  LDC.64 R4, c[0x0][0x380] ;  /* 0x0000e000ff047b82 */ /* 0x000e220000000a00 */
[----:B------:R-:W1:Y:S01]  /*0530*/  LDCU.64 UR4, c[0x0][0x398] ;  /* 0x00007300ff0477ac */ /* 0x000e620008000a00 */
[----:B------:R-:W-:Y:S01]  /*0540*/  IMAD R7, R13, UR7, RZ ;  /* 0x000000070d077c24 */ /* 0x000fe2000f8e02ff */
[----:B------:R-:W2:Y:S03]  /*0550*/  LDCU UR9, c[0x0][0x38c] ;  /* 0x00007180ff0977ac */ /* 0x000ea60008000800 */
[----:B------:R-:W-:Y:S01]  /*0560*/  IMAD R15, R10, UR6, R7 ;  /* 0x000000060a0f7c24 */ /* 0x000fe2000f8e0207 */
[----:B-1----:R-:W-:Y:S01]  /*0570*/  LEA R6, P0, R2, UR4, 0x2 ;  /* 0x0000000402067c11 */ /* 0x002fe2000f8010ff */
[----:B------:R-:W-:-:S03]  /*0580*/  UMOV UR4, UR8 ;  /* 0x0000000800047c82 */ /* 0x000fc60008000000 */
[----:B------:R-:W-:Y:S01]  /*0590*/  IADD3 R6, P1, PT, R6, 0x10, RZ ;  /* 0x0000001006067810 */ /* 0x000fe20007f3e0ff */
[----:B0-----:R-:W-:Y:S01]  /*05a0*/  IMAD.WIDE.U32 R4, R13, UR6, R4 ;  /* 0x000000060d047c25 */ /* 0x001fe2000f8e0004 */
[----:B------:R-:W-:Y:S01]  /*05b0*/  LEA.HI.X R7, R2, UR5, R11, 0x2, P0 ;  /* 0x0000000502077c11 */ /* 0x000fe200080f140b */
[----:B--2---:R-:W-:Y:S01]  /*05c0*/  UMOV UR5, UR9 ;  /* 0x0000000900057c82 */ /* 0x004fe20008000000 */
[----:B------:R-:W-:-:S03]  /*05d0*/  IADD3 R4, P2, PT, R4, 0x10, RZ ;  /* 0x0000001004047810 */ /* 0x000fc60007f5e0ff */
[----:B------:R-:W-:Y:S02]  /*05e0*/  IMAD.X R7, RZ, RZ, R7, P1 ;  /* 0x000000ffff077224 */ /* 0x000fe400008e0607 */
[----:B------:R-:W-:Y:S02]  /*05f0*/  IMAD.X R5, R5, 0x1, R15, P2 ;  /* 0x0000000105057824 */ /* 0x000fe400010e060f */
[----:B------:R-:W-:-:S07]  /*0600*/  HFMA2 R15, -RZ, RZ, 0, 0 ;  /* 0x00000000ff0f7431 */ /* 0x000fce00000001ff */
.L_x_30:
[----:B------:R-:W2:Y:S04]  /*0610*/  LDG.E R20, desc[UR10][R6.64+-0x10] ;  /* 0xfffff00a06147981 */ /* 0x000ea8000c1e1900 */
[----:B------:R-:W2:Y:S04]  /*0620*/  LDG.E R25, desc[UR10][R4.64+-0x10] ;  /* 0xfffff00a04197981 */ /* 0x000ea8000c1e1900 */
[----:B------:R-:W3:Y:S04]  /*0630*/  LDG.E R26, desc[UR10][R6.64+-0xc] ;  /* 0xfffff40a061a7981 */ /* 0x000ee8000c1e1900 */
[----:B------:R-:W3:Y:S04]  /*0640*/  LDG.E R27, desc[UR10][R4.64+-0xc] ;  /* 0xfffff40a041b7981 */ /* 0x000ee8000c1e1900 */
[----:B------:R-:W4:Y:S04]  /*0650*/  LDG.E R12, desc[UR10][R6.64+-0x8] ;  /* 0xfffff80a060c7981 */ /* 0x000f28000c1e1900 */
[----:B------:R-:W4:Y:S04]  /*0660*/  LDG.E R17, desc[UR10][R4.64+-0x8] ;  /* 0xfffff80a04117981 */ /* 0x000f28000c1e1900 */
[----:B------:R-:W5:Y:S04]  /*0670*/  LDG.E R14, desc[UR10][R6.64+-0x4] ;  /* 0xfffffc0a060e7981 */ /* 0x000f68000c1e1900 */
[----:B------:R-:W5:Y:S04]  /*0680*/  LDG.E R19, desc[UR10][R4.64+-0x4] ;  /* 0xfffffc0a04137981 */ /* 0x000f68000c1e1900 */
[----:B------:R-:W5:Y:S04]  /*0690*/  LDG.E R16, desc[UR10][R6.64] ;  /* 0x0000000a06107981 */ /* 0x000f68000c1e1900 */
[----:B------:R-:W5:Y:S04]  /*06a0*/  LDG.E R21, desc[UR10][R4.64] ;  /* 0x0000000a04157981 */ /* 0x000f68000c1e1900 */
[----:B------:R-:W5:Y:S04]  /*06b0*/  LDG.E R18, desc[UR10][R6.64+0x4] ;  /* 0x0000040a06127981 */ /* 0x000f68000c1e1900 */
[----:B------:R-:W5:Y:S01]  /*06c0*/  LDG.E R23, desc[UR10][R4.64+0x4] ;  /* 0x0000040a04177981 */ /* 0x000f62000c1e1900 */
[----:B--2---:R-:W-:-:S03]  /*06d0*/  FADD R22, R20, -R25 ;  /* 0x8000001914167221 */ /* 0x004fc60000000000 */
[----:B------:R-:W2:Y:S04]  /*06e0*/  LDG.E R25, desc[UR10][R6.64+0x8] ;  /* 0x0000080a06197981 */ /* 0x000ea8000c1e1900 */
[----:B------:R-:W2:Y:S01]  /*06f0*/  LDG.E R20, desc[UR10][R4.64+0x8] ;  /* 0x0000080a04147981 */ /* 0x000ea2000c1e1900 */
[----:B------:R-:W-:Y:S01]  /*0700*/  FFMA R24, R22, R22, R15 ;  /* 0x0000001616187223 */ /* 0x000fe2000000000f */
[----:B---3--:R-:W-:Y:S02]  /*0710*/  FADD R27, R26, -R27 ;  /* 0x8000001b1a1b7221 */ /* 0x008fe40000000000 */
[----:B------:R0:W3:Y:S04]  /*0720*/  LDG.E R15, desc[UR10][R6.64+0xc] ;  /* 0x00000c0a060f7981 */ /* 0x0000e8000c1e1900 */
[----:B------:R1:W3:Y:S01]  /*0730*/  LDG.E R22, desc[UR10][R4.64+0xc] ;  /* 0x00000c0a04167981 */ /* 0x0002e2000c1e1900 */
[----:B------:R-:W-:Y:S01]  /*0740*/  FFMA R24, R27, R27, R24 ;  /* 0x0000001b1b187223 */ /* 0x000fe20000000018 */
[----:B----4-:R-:W-:Y:S01]  /*0750*/  FADD R17, R12, -R17 ;  /* 0x800000110c117221 */ /* 0x010fe20000000000 */
[----:B------:R-:W-:-:S03]  /*0760*/  UIADD3 UR4, UP0, UPT, UR4, -0x8, URZ ;  /* 0xfffffff804047890 */ /* 0x000fc6000ff1e0ff */
[----:B------:R-:W-:Y:S01]  /*0770*/  FFMA R24, R17, R17, R24 ;  /* 0x0000001111187223 */ /* 0x000fe20000000018 */
[----:B------:R-:W-:Y:S01]  /*0780*/  UIADD3.X UR5, UPT, UPT, UR5, -0x1, URZ, UP0, !UPT ;  /* 0xffffffff05057890 */ /* 0x000fe200087fe4ff */
[----:B0-----:R-:W-:Y:S01]  /*0790*/  IADD3 R6, P0, PT, R6, 0x20, RZ ;  /* 0x0000002006067810 */ /* 0x001fe20007f1e0ff */
[----:B------:R-:W-:Y:S01]  /*07a0*/  UISETP.NE.U32.AND UP0, UPT, UR4, URZ, UPT ;  /* 0x000000ff0400728c */ /* 0x000fe2000bf05070 */
[----:B-----5:R-:W-:Y:S01]  /*07b0*/  FADD R19, R14, -R19 ;  /* 0x800000130e137221 */ /* 0x020fe20000000000 */
[----:B-1----:R-:W-:Y:S02]  /*07c0*/  IADD3 R4, P1, PT, R4, 0x20, RZ ;  /* 0x0000002004047810 */ /* 0x002fe40007f3e0ff */
[----:B------:R-:W-:Y:S01]  /*07d0*/  UISETP.NE.AND.EX UP0, UPT, UR5, URZ, UPT, UP0 ;  /* 0x000000ff0500728c */ /* 0x000fe2000bf05300 */
[----:B------:R-:W-:Y:S01]  /*07e0*/  FFMA R24, R19, R19, R24 ;  /* 0x0000001313187223 */ /* 0x000fe20000000018 */
[----:B------:R-:W-:Y:S01]  /*07f0*/  IADD3.X R7, PT, PT, RZ, R7, RZ, P0, !PT ;  /* 0x00000007ff077210 */ /* 0x000fe200007fe4ff */
[----:B------:R-:W-:-:S02]  /*0800*/  IMAD.X R5, RZ, RZ, R5, P1 ;  /* 0x000000ffff057224 */ /* 0x000fc400008e0605 */
[----:B------:R-:W-:-:S04]  /*0810*/  FADD R21, R16, -R21 ;  /* 0x8000001510157221 */ /* 0x000fc80000000000 */
[----:B------:R-:W-:Y:S01]  /*0820*/  FFMA R24, R21, R21, R24 ;  /* 0x0000001515187223 */ /* 0x000fe20000000018 */
[----:B------:R-:W-:-:S04]  /*0830*/  FADD R23, R18, -R23 ;  /* 0x8000001712177221 */ /* 0x000fc80000000000 */
[----:B------:R-:W-:Y:S01]  /*0840*/  FFMA R24, R23, R23, R24 ;  /* 0x0000001717187223 */ /* 0x000fe20000000018 */
[----:B--2---:R-:W-:-:S04]  /*0850*/  FADD R25, R25, -R20 ;  /* 0x8000001419197221 */ /* 0x004fc80000000000 */
[----:B------:R-:W-:Y:S01]  /*0860*/  FFMA R24, R25, R25, R24 ;  /* 0x0000001919187223 */ /* 0x000fe20000000018 */
[----:B---3--:R-:W-:-:S04]  /*0870*/  FADD R15, R15, -R22 ;  /* 0x800000160f0f7221 */ /* 0x008fc80000000000 */
[----:B------:R-:W-:Y:S01]  /*0880*/  FFMA R15, R15, R15, R24 ;  /* 0x0000000f0f0f7223 */ /* 0x000fe20000000018 */
[----:B------:R-:W-:Y:S06]  /*0890*/  BRA.U UP0, `(.L_x_30) ;  /* 0xfffffffd005c7547 */ /* 0x000fec000b83ffff */
[----:B------:R-:W-:Y:S01]  /*08a0*/  UMOV UR4, UR8 ;  /* 0x0000000800047c82 */ /* 0x000fe20008000000 */
[----:B------:R-:W-:-:S05]  /*08b0*/  UMOV UR5, UR9 ;  /* 0x0000000900057c82 */ /* 0x000fca0008000000 */
.L_x_29:
        /* <DEDUP_REMOVED lines=10> */
[----:B------:R-:W0:Y:S01]  /*0960*/  LDC.64 R6, c[0x0][0x380] ;  /* 0x0000e000ff067b82 */ /* 0x000e220000000a00 */
[----:B------:R-:W1:Y:S01]  /*0970*/  LDCU.64 UR18, c[0x0][0x398] ;  /* 0x00007300ff1277ac */ /* 0x000e620008000a00 */
[----:B------:R-:W-:Y:S01]  /*0980*/  MOV R16, UR4 ;  /* 0x0000000400107c02 */ /* 0x000fe20008000f00 */
[----:B------:R-:W-:Y:S01]  /*0990*/  IMAD.U32 R17, RZ, RZ, UR5 ;  /* 0x00000005ff117e24 */ /* 0x000fe2000f8e00ff */
[----:B------:R-:W-:Y:S01]  /*09a0*/  IADD3 R5, P0, PT, R2, UR4, RZ ;  /* 0x0000000402057c10 */ /* 0x000fe2000ff1e0ff */
[----:B------:R-:W-:Y:S02]  /*09b0*/  IMAD R4, R10, UR16, RZ ;  /* 0x000000100a047c24 */ /* 0x000fe4000f8e02ff */
[----:B------:R-:W-:Y:S01]  /*09c0*/  IMAD.WIDE.U32 R16, R13, UR16, R16 ;  /* 0x000000100d107c25 */ /* 0x000fe2000f8e0010 */
[----:B------:R-:W-:-:S03]  /*09d0*/  IADD3.X R14, PT, PT, R11, UR5, RZ, P0, !PT ;  /* 0x000000050b0e7c10 */ /* 0x000fc600087fe4ff */
[----:B------:R-:W-:-:S05]  /*09e0*/  IMAD R19, R13, UR17, R4 ;  /* 0x000000110d137c24 */ /* 0x000fca000f8e0204 */
[----:B------:R-:W-:Y:S02]  /*09f0*/  IADD3 R12, PT, PT, R17, R19, RZ ;  /* 0x00000013110c7210 */ /* 0x000fe40007ffe0ff */
[----:B-1----:R-:W-:-:S04]  /*0a00*/  LEA R4, P0, R5, UR18, 0x2 ;  /* 0x0000001205047c11 */ /* 0x002fc8000f8010ff */
[----:B------:R-:W-:Y:S02]  /*0a10*/  LEA.HI.X R5, R5, UR19, R14, 0x2, P0 ;  /* 0x0000001305057c11 */ /* 0x000fe400080f140e */
[----:B0-----:R-:W-:-:S03]  /*0a20*/  LEA R6, P1, R16, R6, 0x2 ;  /* 0x0000000610067211 */ /* 0x001fc600078210ff */
[----:B------:R-:W2:Y:S01]  /*0a30*/  LDG.E R14, desc[UR10][R4.64+0x4] ;  /* 0x0000040a040e7981 */ /* 0x000ea2000c1e1900 */
[----:B------:R-:W-:-:S03]  /*0a40*/  LEA.HI.X R7, R16, R7, R12, 0x2, P1 ;  /* 0x0000000710077211 */ /* 0x000fc600008f140c */
[----:B------:R-:W3:Y:S04]  /*0a50*/  LDG.E R12, desc[UR10][R4.64] ;  /* 0x0000000a040c7981 */ /* 0x000ee8000c1e1900 */
[----:B------:R-:W3:Y:S04]  /*0a60*/  LDG.E R17, desc[UR10][R6.64] ;  /* 0x0000000a06117981 */ /* 0x000ee8000c1e1900 */
[----:B------:R-:W2:Y:S04]  /*0a70*/  LDG.E R19, desc[UR10][R6.64+0x4] ;  /* 0x0000040a06137981 */ /* 0x000ea8000c1e1900 */
[----:B------:R-:W4:Y:S04]  /*0a80*/  LDG.E R16, desc[UR10][R4.64+0x8] ;  /* 0x0000080a04107981 */ /* 0x000f28000c1e1900 */
[----:B------:R-:W4:Y:S04]  /*0a90*/  LDG.E R21, desc[UR10][R6.64+0x8] ;  /* 0x0000080a06157981 */ /* 0x000f28000c1e1900 */
[----:B------:R-:W5:Y:S04]  /*0aa0*/  LDG.E R18, desc[UR10][R4.64+0xc] ;  /* 0x00000c0a04127981 */ /* 0x000f68000c1e1900 */
[----:B------:R-:W5:Y:S01]  /*0ab0*/  LDG.E R23, desc[UR10][R6.64+0xc] ;  /* 0x00000c0a06177981 */ /* 0x000f62000c1e1900 */
[----:B------:R-:W-:-:S04]  /*0ac0*/  UIADD3 UR4, UP0, UPT, UR4, 0x4, URZ ;  /* 0x0000000404047890 */ /* 0x000fc8000ff1e0ff */
[----:B------:R-:W-:Y:S01]  /*0ad0*/  UIADD3.X UR5, UPT, UPT, URZ, UR5, URZ, UP0, !UPT ;  /* 0x00000005ff057290 */ /* 0x000fe200087fe4ff */
[----:B---3--:R-:W-:-:S04]  /*0ae0*/  FADD R12, R12, -R17 ;  /* 0x800000110c0c7221 */ /* 0x008fc80000000000 */
[----:B------:R-:W-:Y:S01]  /*0af0*/  FFMA R12, R12, R12, R15 ;  /* 0x0000000c0c0c7223 */ /* 0x000fe2000000000f */
[----:B--2---:R-:W-:-:S04]  /*0b00*/  FADD R19, R14, -R19 ;  /* 0x800000130e137221 */ /* 0x004fc80000000000 */
[----:B------:R-:W-:Y:S01]  /*0b10*/  FFMA R12, R19, R19, R12 ;  /* 0x00000013130c7223 */ /* 0x000fe2000000000c */
[----:B----4-:R-:W-:-:S04]  /*0b20*/  FADD R21, R16, -R21 ;  /* 0x8000001510157221 */ /* 0x010fc80000000000 */
[----:B------:R-:W-:Y:S01]  /*0b30*/  FFMA R12, R21, R21, R12 ;  /* 0x00000015150c7223 */ /* 0x000fe2000000000c */
[----:B-----5:R-:W-:-:S04]  /*0b40*/  FADD R23, R18, -R23 ;  /* 0x8000001712177221 */ /* 0x020fc80000000000 */
[----:B------:R-:W-:-:S07]  /*0b50*/  FFMA R15, R23, R23, R12 ;  /* 0x00000017170f7223 */ /* 0x000fce000000000c */
.L_x_32:
[----:B------:R-:W-:Y:S05]  /*0b60*/  BRA.U !UP1, `(.L_x_31) ;  /* 0x0000000109bc7547 */ /* 0x000fea000b800000 */
[----:B------:R-:W-:Y:S02]  /*0b70*/  UISETP.NE.U32.AND UP0, UPT, UR13, 0x1, UPT ;  /* 0x000000010d00788c */ /* 0x000fe4000bf05070 */
[----:B------:R-:W-:Y:S02]  /*0b80*/  ULOP3.LUT UP1, URZ, UR16, 0x1, URZ, 0xc0, !UPT ;  /* 0x0000000110ff7892 */ /* 0x000fe4000f82c0ff */
[----:B------:R-:W-:-:S09]  /*0b90*/  UISETP.NE.AND.EX UP0, UPT, URZ, URZ, UPT, UP0 ;  /* 0x000000ffff00728c */ /* 0x000fd2000bf05300 */
        /* <DEDUP_REMOVED lines=9> */
[----:B------:R-:W-:-:S04]  /*0c30*/  IMAD R19, R13, UR17, R6 ;  /* 0x000000110d137c24 */ /* 0x000fc8000f8e0206 */
[----:B------:R-:W-:Y:S01]  /*0c40*/  IMAD.IADD R19, R17, 0x1, R19 ;  /* 0x0000000111137824 */ /* 0x000fe200078e0213 */
[----:B-1----:R-:W-:-:S04]  /*0c50*/  LEA R6, P0, R7, UR18, 0x2 ;  /* 0x0000001207067c11 */ /* 0x002fc8000f8010ff */
[----:B------:R-:W-:Y:S02]  /*0c60*/  LEA.HI.X R7, R7, UR19, R12, 0x2, P0 ;  /* 0x0000001307077c11 */ /* 0x000fe400080f140c */
[----:B0-----:R-:W-:-:S03]  /*0c70*/  LEA R4, P1, R16, R4, 0x2 ;  /* 0x0000000410047211 */ /* 0x001fc600078210ff */
[----:B------:R-:W2:Y:S01]  /*0c80*/  LDG.E R12, desc[UR10][R6.64] ;  /* 0x0000000a060c7981 */ /* 0x000ea2000c1e1900 */
[----:B------:R-:W-:-:S03]  /*0c90*/  LEA.HI.X R5, R16, R5, R19, 0x2, P1 ;  /* 0x0000000510057211 */ /* 0x000fc600008f1413 */
[----:B------:R-:W3:Y:S04]  /*0ca0*/  LDG.E R14, desc[UR10][R6.64+0x4] ;  /* 0x0000040a060e7981 */ /* 0x000ee8000c1e1900 */
[----:B------:R-:W2:Y:S04]  /*0cb0*/  LDG.E R17, desc[UR10][R4.64] ;  /* 0x0000000a04117981 */ /* 0x000ea8000c1e1900 */
[----:B------:R-:W3:Y:S01]  /*0cc0*/  LDG.E R19, desc[UR10][R4.64+0x4] ;  /* 0x0000040a04137981 */ /* 0x000ee2000c1e1900 */
[----:B------:R-:W-:-:S04]  /*0cd0*/  UIADD3 UR4, UP0, UPT, UR4, 0x2, URZ ;  /* 0x0000000204047890 */ /* 0x000fc8000ff1e0ff */
[----:B------:R-:W-:Y:S01]  /*0ce0*/  UIADD3.X UR5, UPT, UPT, URZ, UR5, URZ, UP0, !UPT ;  /* 0x00000005ff057290 */ /* 0x000fe200087fe4ff */
[----:B--2---:R-:W-:Y:S01]  /*0cf0*/  FADD R12, R12, -R17 ;  /* 0x800000110c0c7221 */ /* 0x004fe20000000000 */
[----:B---3--:R-:W-:-:S03]  /*0d00*/  FADD R14, R14, -R19 ;  /* 0x800000130e0e7221 */ /* 0x008fc60000000000 */
[----:B------:R-:W-:-:S04]  /*0d10*/  FFMA R15, R12, R12, R15 ;  /* 0x0000000c0c0f7223 */ /* 0x000fc8000000000f */
[----:B------:R-:W-:-:S07]  /*0d20*/  FFMA R15, R14, R14, R15 ;  /* 0x0000000e0e0f7223 */ /* 0x000fce000000000f */
.L_x_33:
        /* <DEDUP_REMOVED lines=15> */
[----:B------:R-:W-:-:S06]  /*0e20*/  LEA.HI.X R5, R6, R5, R7, 0x2, P1 ;  /* 0x0000000506057211 */ /* 0x000fcc00008f1407 */
[----:B------:R-:W2:Y:S02]  /*0e30*/  LDG.E R5, desc[UR10][R4.64] ;  /* 0x0000000a04057981 */ /* 0x000ea4000c1e1900 */
[----:B--2---:R-:W-:-:S04]  /*0e40*/  FADD R6, R16, -R5 ;  /* 0x8000000510067221 */ /* 0x004fc80000000000 */
[----:B------:R-:W-:-:S07]  /*0e50*/  FFMA R15, R6, R6, R15 ;  /* 0x00000006060f7223 */ /* 0x000fce000000000f */
.L_x_31:
[----:B------:R-:W0:Y:S01]  /*0e60*/  LDCU.64 UR4, c[0x0][0x390] ;  /* 0x00007200ff0477ac */ /* 0x000e220008000a00 */
[----:B------:R-:W-:-:S04]  /*0e70*/  FSETP.GEU.AND P1, PT, R15, R8, PT ;  /* 0x000000080f00720b */ /* 0x000fc80003f2e000 */
[C---:B------:R-:W-:Y:S02]  /*0e80*/  SEL R0, R13.reuse, R0, !P1 ;  /* 0x000000000d007207 */ /* 0x040fe40004800000 */
[----:B------:R-:W-:Y:S02]  /*0e90*/  IADD3 R13, P0, PT, R13, 0x1, RZ ;  /* 0x000000010d0d7810 */ /* 0x000fe40007f1e0ff */
[----:B------:R-:W-:-:S03]  /*0ea0*/  FSEL R8, R15, R8, !P1 ;  /* 0x000000080f087208 */ /* 0x000fc60004800000 */
[----:B------:R-:W-:Y:S01]  /*0eb0*/  IMAD.X R10, RZ, RZ, R10, P0 ;  /* 0x000000ffff0a7224 */ /* 0x000fe200000e060a */
[----:B0-----:R-:W-:-:S04]  /*0ec0*/  ISETP.NE.U32.AND P0, PT, R13, UR4, PT ;  /* 0x000000040d007c0c */ /* 0x001fc8000bf05070 */
[----:B------:R-:W-:-:S13]  /*0ed0*/  ISETP.NE.AND.EX P0, PT, R10, UR5, PT, P0 ;  /* 0x000000050a007c0c */ /* 0x000fda000bf05300 */
[----:B------:R-:W-:Y:S05]  /*0ee0*/  @P0 BRA `(.L_x_34) ;  /* 0xfffffff400700947 */ /* 0x000fea000383ffff */
.L_x_24:
[----:B------:R-:W0:Y:S02]  /*0ef0*/  LDCU.64 UR4, c[0x0][0x3a0] ;  /* 0x00007400ff0477ac */ /* 0x000e240008000a00 */
[----:B0-----:R-:W-:-:S04]  /*0f00*/  LEA R2, P0, R9, UR4, 0x2 ;  /* 0x0000000409027c11 */ /* 0x001fc8000f8010ff */
[----:B------:R-:W-:-:S05]  /*0f10*/  LEA.HI.X R3, R9, UR5, RZ, 0x2, P0 ;  /* 0x0000000509037c11 */ /* 0x000fca00080f14ff */
[----:B------:R-:W-:Y:S01]  /*0f20*/  STG.E desc[UR10][R2.64], R0 ;  /* 0x0000000002007986 */ /* 0x000fe2000c10190a */
[----:B------:R-:W-:Y:S05]  /*0f30*/  EXIT ;  /* 0x000000000000794d */ /* 0x000fea0003800000 */
.L_x_35:
        /* <DEDUP_REMOVED lines=12> */
.L_x_50:


//--------------------- .text.vchordrq_assign_kernel_0 --------------------------
	.section	.text.vchordrq_assign_kernel_0,"ax",@progbits
	.align	128
        .global         vchordrq_assign_kernel_0
        .type           vchordrq_assign_kernel_0,@function
        .size           vchordrq_assign_kernel_0,(.L_x_51 - vchordrq_assign_kernel_0)
        .other          vchordrq_assign_kernel_0,@"STO_CUDA_ENTRY STV_DEFAULT"
vchordrq_assign_kernel_0:
.text.vchordrq_assign_kernel_0:
        /* <DEDUP_REMOVED lines=24> */
[----:B------:R-:W-:Y:S01]  /*0180*/  IMAD.MOV.U32 R0, RZ, RZ, -0x1 ;  /* 0xffffffffff007424 */ /* 0x000fe200078e00ff */
[----:B------:R-:W-:Y:S01]  /*0190*/  UISETP.GE.U32.AND.EX UP1, UPT, UR7, URZ, UPT, UP1 ;  /* 0x000000ff0700728c */ /* 0x000fe2000bf26110 */
[----:B------:R-:W-:Y:S01]  /*01a0*/  IMAD.MOV.U32 R5, RZ, RZ, RZ ;  /* 0x000000ffff057224 */ /* 0x000fe200078e00ff */
[----:B------:R-:W-:-:S04]  /*01b0*/  UISETP.NE.U32.AND UP0, UPT, UR5, URZ, UPT ;  /* 0x000000ff0500728c */ /* 0x000fc8000bf05070 */
[----:B------:R-:W-:-:S03]  /*01c0*/  UISETP.NE.AND.EX UP0, UPT, URZ, URZ, UPT, UP0 ;  /* 0x000000ffff00728c */ /* 0x000fc6000bf05300 */
[----:B------:R-:W-:Y:S08]  /*01d0*/  BRA.U !UP1, `(.L_x_38) ;  /* 0x0000000109407547 */ /* 0x000ff0000b800000 */
[----:B------:R-:W-:Y:S01]  /*01e0*/  ULOP3.LUT UR4, UR6, 0xfffffffc, URZ, 0xc0, !UPT ;  /* 0xfffffffc06047892 */ /* 0x000fe2000f8ec0ff */
[----:B------:R-:W-:Y:S01]  /*01f0*/  MOV R2, 0x7f800000 ;  /* 0x7f80000000027802 */ /* 0x000fe20000000f00 */
[----:B------:R-:W-:Y:S02]  /*0200*/  IMAD.MOV.U32 R0, RZ, RZ, -0x1 ;  /* 0xffffffffff007424 */ /* 0x000fe400078e00ff */
[----:B------:R-:W-:Y:S02]  /*0210*/  IMAD.MOV.U32 R3, RZ, RZ, RZ ;  /* 0x000000ffff037224 */ /* 0x000fe400078e00ff */
[----:B------:R-:W-:Y:S01]  /*0220*/  IMAD.MOV.U32 R6, RZ, RZ, RZ ;  /* 0x000000ffff067224 */ /* 0x000fe200078e00ff */
[----:B------:R-:W-:-:S07]  /*0230*/  MOV R5, UR4 ;  /* 0x0000000400057c02 */ /* 0x000fce0008000f00 */
.L_x_39:
[----:B------:R-:W-:-:S04]  /*0240*/  FSETP.GT.AND P1, PT, R2, RZ, PT ;  /* 0x000000ff0200720b */ /* 0x000fc80003f24000 */
[C---:B------:R-:W-:Y:S02]  /*0250*/  SEL R0, R3.reuse, R0, P1 ;  /* 0x0000000003007207 */ /* 0x040fe40000800000 */
[----:B------:R-:W-:Y:S02]  /*0260*/  IADD3 R3, P0, PT, R3, 0x4, RZ ;  /* 0x0000000403037810 */ /* 0x000fe40007f1e0ff */
[----:B------:R-:W-:Y:S02]  /*0270*/  FSEL R2, R2, -RZ, !P1 ;  /* 0x800000ff02027208 */ /* 0x000fe40004800000 */
[----:B------:R-:W-:Y:S01]  /*0280*/  IADD3 R4, P2, PT, R3, -UR4, RZ ;  /* 0x8000000403047c10 */ /* 0x000fe2000ff5e0ff */
[----:B------:R-:W-:-:S03]  /*0290*/  IMAD.X R6, RZ, RZ, R6, P0 ;  /* 0x000000ffff067224 */ /* 0x000fc600000e0606 */
[----:B------:R-:W-:Y:S02]  /*02a0*/  ISETP.NE.U32.AND P0, PT, R4, RZ, PT ;  /* 0x000000ff0400720c */ /* 0x000fe40003f05070 */
[----:B------:R-:W-:-:S04]  /*02b0*/  IADD3.X R4, PT, PT, R6, ~UR7, RZ, P2, !PT ;  /* 0x8000000706047c10 */ /* 0x000fc800097fe4ff */
[----:B------:R-:W-:-:S13]  /*02c0*/  ISETP.NE.AND.EX P0, PT, R4, RZ, PT, P0 ;  /* 0x000000ff0400720c */ /* 0x000fda0003f05300 */
[----:B------:R-:W-:Y:S05]  /*02d0*/  @P0 BRA `(.L_x_39) ;  /* 0xfffffffc00d80947 */ /* 0x000fea000383ffff */
.L_x_38:
[----:B------:R-:W-:Y:S05]  /*02e0*/  BRA.U !UP0, `(.L_x_36) ;  /* 0x0000000908c47547 */ /* 0x000fea000b800000 */
[----:B------:R-:W-:Y:S01]  /*02f0*/  UIADD3 UR4, UP0, UPT, UR5, -0x1, URZ ;  /* 0xffffffff05047890 */ /* 0x000fe2000ff1e0ff */
[----:B------:R-:W-:-:S03]  /*0300*/  FSETP.GT.AND P0, PT, R2, RZ, PT ;  /* 0x000000ff0200720b */ /* 0x000fc60003f04000 */
[----:B------:R-:W-:Y:S01]  /*0310*/  UIADD3.X UR5, UPT, UPT, URZ, -0x1, URZ, UP0, !UPT ;  /* 0xffffffffff057890 */ /* 0x000fe200087fe4ff */
[----:B------:R-:W-:Y:S01]  /*0320*/  FSEL R2, R2, -RZ, !P0 ;  /* 0x800000ff02027208 */ /* 0x000fe20004000000 */
[----:B------:R-:W-:Y:S01]  /*0330*/  UISETP.NE.U32.AND UP0, UPT, UR4, URZ, UPT ;  /* 0x000000ff0400728c */ /* 0x000fe2000bf05070 */
[----:B------:R-:W-:-:S03]  /*0340*/  SEL R0, R5, R0, P0 ;  /* 0x0000000005007207 */ /* 0x000fc60000000000 */
[----:B------:R-:W-:-:S09]  /*0350*/  UISETP.NE.AND.EX UP0, UPT, UR5, URZ, UPT, UP0 ;  /* 0x000000ff0500728c */ /* 0x000fd2000bf05300 */
[----:B------:R-:W-:Y:S05]  /*0360*/  BRA.U !UP0, `(.L_x_36) ;  /* 0x0000000908a47547 */ /* 0x000fea000b800000 */
[----:B------:R-:W-:-:S07]  /*0370*/  VIADD R3, R5, 0x1 ;  /* 0x0000000105037836 */ /* 0x000fce0000000000 */
.L_x_40:
[----:B------:R-:W-:Y:S01]  /*0380*/  UIADD3 UR4, UP0, UPT, UR4, -0x1, URZ ;  /* 0xffffffff04047890 */ /* 0x000fe2000ff1e0ff */
[----:B------:R-:W-:-:S03]  /*0390*/  FSETP.GT.AND P0, PT, R2, RZ, PT ;  /* 0x000000ff0200720b */ /* 0x000fc60003f04000 */
[----:B------:R-:W-:Y:S01]  /*03a0*/  UIADD3.X UR5, UPT, UPT, UR5, -0x1, URZ, UP0, !UPT ;  /* 0xffffffff05057890 */ /* 0x000fe200087fe4ff */
[C---:B------:R-:W-:Y:S01]  /*03b0*/  SEL R0, R3.reuse, R0, P0 ;  /* 0x0000000003007207 */ /* 0x040fe20000000000 */
[----:B------:R-:W-:Y:S01]  /*03c0*/  UISETP.NE.U32.AND UP0, UPT, UR4, URZ, UPT ;  /* 0x000000ff0400728c */ /* 0x000fe2000bf05070 */
[----:B------:R-:W-:Y:S01]  /*03d0*/  FSEL R2, R2, -RZ, !P0 ;  /* 0x800000ff02027208 */ /* 0x000fe20004000000 */
[----:B------:R-:W-:Y:S02]  /*03e0*/  VIADD R3, R3, 0x1 ;  /* 0x0000000103037836 */ /* 0x000fe40000000000 */
[----:B------:R-:W-:-:S09]  /*03f0*/  UISETP.NE.AND.EX UP0, UPT, UR5, URZ, UPT, UP0 ;  /* 0x000000ff0500728c */ /* 0x000fd2000bf05300 */
[----:B------:R-:W-:Y:S05]  /*0400*/  BRA.U UP0, `(.L_x_40) ;  /* 0xfffffffd00dc7547 */ /* 0x000fea000b83ffff */
[----:B------:R-:W-:Y:S05]  /*0410*/  BRA `(.L_x_36) ;  /* 0x0000000800787947 */ /* 0x000fea0003800000 */
.L_x_37:
[----:B------:R-:W-:Y:S01]  /*0420*/  MOV R8, 0x7f800000 ;  /* 0x7f80000000087802 */ /* 0x000fe20000000f00 */
[----:B------:R-:W-:Y:S01]  /*0430*/  IMAD.MOV.U32 R0, RZ, RZ, -0x1 ;  /* 0xffffffffff007424 */ /* 0x000fe200078e00ff */
[----:B------:R-:W-:Y:S01]  /*0440*/  ULOP3.LUT UR14, UR4, 0x7, URZ, 0xc0, !UPT ;  /* 0x00000007040e7892 */ /* 0x000fe2000f8ec0ff */
[----:B------:R-:W-:Y:S01]  /*0450*/  IMAD.MOV.U32 R13, RZ, RZ, RZ ;  /* 0x000000ffff0d7224 */ /* 0x000fe200078e00ff */
[----:B------:R-:W-:Y:S01]  /*0460*/  ULOP3.LUT UR13, UR4, 0x3, URZ, 0xc0, !UPT ;  /* 0x00000003040d7892 */ /* 0x000fe2000f8ec0ff */
[----:B------:R-:W-:Y:S01]  /*0470*/  IMAD.MOV.U32 R10, RZ, RZ, RZ ;  /* 0x000000ffff0a7224 */ /* 0x000fe200078e00ff */
[----:B------:R-:W-:Y:S02]  /*0480*/  ULOP3.LUT UR8, UR4, 0xfffffff8, URZ, 0xc0, !UPT ;  /* 0xfffffff804087892 */ /* 0x000fe4000f8ec0ff */
[----:B------:R-:W-:Y:S02]  /*0490*/  USHF.L.U64.HI UR7, UR4, 0x2, UR5 ;  /* 0x0000000204077899 */ /* 0x000fe40008010205 */
[----:B------:R-:W-:-:S12]  /*04a0*/  USHF.L.U32 UR6, UR4, 0x2, URZ ;  /* 0x0000000204067899 */ /* 0x000fd800080006ff */
.L_x_46:
[----:B------:R-:W0:Y:S01]  /*04b0*/  LDCU.64 UR16, c[0x0][0x388] ;  /* 0x00007100ff1077ac */ /* 0x000e220008000a00 */
[----:B------:R-:W-:Y:S01]  /*04c0*/  HFMA2 R15, -RZ, RZ, 0, 0 ;  /* 0x00000000ff0f7431 */ /* 0x000fe200000001ff */
        /* <DEDUP_REMOVED lines=19> */
[----:B------:R-:W-:-:S07]  /*0600*/  IMAD.MOV.U32 R15, RZ, RZ, RZ ;  /* 0x000000ffff0f7224 */ /* 0x000fce00078e00ff */
.L_x_42:
        /* <DEDUP_REMOVED lines=12> */
[----:B--2---:R-:W-:-:S03]  /*06d0*/  FFMA R22, R20, R22, R15 ;  /* 0x0000001614167223 */ /* 0x004fc6000000000f */
[----:B------:R-:W2:Y:S04]  /*06e0*/  LDG.E R20, desc[UR10][R6.64+0x8] ;  /* 0x0000080a06147981 */ /* 0x000ea8000c1e1900 */
[----:B------:R-:W2:Y:S01]  /*06f0*/  LDG.E R15, desc[UR10][R4.64+0x8] ;  /* 0x0000080a040f7981 */ /* 0x000ea2000c1e1900 */
[----:B---3--:R-:W-:-:S03]  /*0700*/  FFMA R27, R25, R24, R22 ;  /* 0x00000018191b7223 */ /* 0x008fc60000000016 */
[----:B------:R0:W3:Y:S04]  /*0710*/  LDG.E R22, desc[UR10][R6.64+0xc] ;  /* 0x00000c0a06167981 */ /* 0x0000e8000c1e1900 */
[----:B------:R1:W3:Y:S01]  /*0720*/  LDG.E R25, desc[UR10][R4.64+0xc] ;  /* 0x00000c0a04197981 */ /* 0x0002e2000c1e1900 */
[----:B------:R-:W-:Y:S01]  /*0730*/  UIADD3 UR4, UP0, UPT, UR4, -0x8, URZ ;  /* 0xfffffff804047890 */ /* 0x000fe2000ff1e0ff */
[----:B----4-:R-:W-:-:S03]  /*0740*/  FFMA R17, R12, R17, R27 ;  /* 0x000000110c117223 */ /* 0x010fc6000000001b */
[----:B------:R-:W-:Y:S01]  /*0750*/  UIADD3.X UR5, UPT, UPT, UR5, -0x1, URZ, UP0, !UPT ;  /* 0xffffffff05057890 */ /* 0x000fe200087fe4ff */
[----:B0-----:R-:W-:Y:S01]  /*0760*/  IADD3 R6, P0, PT, R6, 0x20, RZ ;  /* 0x0000002006067810 */ /* 0x001fe20007f1e0ff */
[----:B------:R-:W-:Y:S01]  /*0770*/  UISETP.NE.U32.AND UP0, UPT, UR4, URZ, UPT ;  /* 0x000000ff0400728c */ /* 0x000fe2000bf05070 */
[----:B-----5:R-:W-:-:S03]  /*0780*/  FFMA R17, R14, R19, R17 ;  /* 0x000000130e117223 */ /* 0x020fc60000000011 */
[----:B------:R-:W-:Y:S01]  /*0790*/  UISETP.NE.AND.EX UP0, UPT, UR5, URZ, UPT, UP0 ;  /* 0x000000ff0500728c */ /* 0x000fe2000bf05300 */
[----:B-1----:R-:W-:Y:S02]  /*07a0*/  IADD3 R4, P1, PT, R4, 0x20, RZ ;  /* 0x0000002004047810 */ /* 0x002fe40007f3e0ff */
[----:B------:R-:W-:-:S03]  /*07b0*/  IADD3.X R7, PT, PT, RZ, R7, RZ, P0, !PT ;  /* 0x00000007ff077210 */ /* 0x000fc600007fe4ff */
[----:B------:R-:W-:Y:S02]  /*07c0*/  IMAD.X R5, RZ, RZ, R5, P1 ;  /* 0x000000ffff057224 */ /* 0x000fe400008e0605 */
[----:B------:R-:W-:-:S04]  /*07d0*/  FFMA R17, R16, R21, R17 ;  /* 0x0000001510117223 */ /* 0x000fc80000000011 */
[----:B------:R-:W-:-:S04]  /*07e0*/  FFMA R17, R18, R23, R17 ;  /* 0x0000001712117223 */ /* 0x000fc80000000011 */
[----:B--2---:R-:W-:-:S04]  /*07f0*/  FFMA R15, R20, R15, R17 ;  /* 0x0000000f140f7223 */ /* 0x004fc80000000011 */
[----:B---3--:R-:W-:Y:S01]  /*0800*/  FFMA R15, R22, R25, R15 ;  /* 0x00000019160f7223 */ /* 0x008fe2000000000f */
[----:B------:R-:W-:Y:S06]  /*0810*/  BRA.U UP0, `(.L_x_42) ;  /* 0xfffffffd007c7547 */ /* 0x000fec000b83ffff */
[----:B------:R-:W-:Y:S01]  /*0820*/  UMOV UR4, UR8 ;  /* 0x0000000800047c82 */ /* 0x000fe20008000000 */
[----:B------:R-:W-:-:S05]  /*0830*/  UMOV UR5, UR9 ;  /* 0x0000000900057c82 */ /* 0x000fca0008000000 */
.L_x_41:
        /* <DEDUP_REMOVED lines=12> */
[----:B------:R-:W-:Y:S01]  /*0900*/  IMAD.U32 R16, RZ, RZ, UR4 ;  /* 0x00000004ff107e24 */ /* 0x000fe2000f8e00ff */
[----:B------:R-:W-:Y:S01]  /*0910*/  IADD3 R7, P0, PT, R2, UR4, RZ ;  /* 0x0000000402077c10 */ /* 0x000fe2000ff1e0ff */
[----:B------:R-:W-:Y:S02]  /*0920*/  IMAD.U32 R17, RZ, RZ, UR5 ;  /* 0x00000005ff117e24 */ /* 0x000fe4000f8e00ff */
[----:B------:R-:W-:Y:S01]  /*0930*/  IMAD R6, R10, UR16, RZ ;  /* 0x000000100a067c24 */ /* 0x000fe2000f8e02ff */
[----:B------:R-:W-:Y:S01]  /*0940*/  IADD3.X R14, PT, PT, R11, UR5, RZ, P0, !PT ;  /* 0x000000050b0e7c10 */ /* 0x000fe200087fe4ff */
[----:B------:R-:W-:-:S04]  /*0950*/  IMAD.WIDE.U32 R16, R13, UR16, R16 ;  /* 0x000000100d107c25 */ /* 0x000fc8000f8e0010 */
        /* <DEDUP_REMOVED lines=16> */
[----:B---3--:R-:W-:-:S04]  /*0a60*/  FFMA R12, R12, R14, R15 ;  /* 0x0000000e0c0c7223 */ /* 0x008fc8000000000f */
[----:B--2---:R-:W-:-:S04]  /*0a70*/  FFMA R12, R17, R16, R12 ;  /* 0x00000010110c7223 */ /* 0x004fc8000000000c */
[----:B----4-:R-:W-:-:S04]  /*0a80*/  FFMA R12, R19, R18, R12 ;  /* 0x00000012130c7223 */ /* 0x010fc8000000000c */
[----:B-----5:R-:W-:-:S07]  /*0a90*/  FFMA R15, R21, R20, R12 ;  /* 0x00000014150f7223 */ /* 0x020fce000000000c */
.L_x_44:
[----:B------:R-:W-:Y:S05]  /*0aa0*/  BRA.U !UP1, `(.L_x_43) ;  /* 0x0000000109b07547 */ /* 0x000fea000b800000 */
[----:B------:R-:W-:Y:S02]  /*0ab0*/  UISETP.NE.U32.AND UP0, UPT, UR13, 0x1, UPT ;  /* 0x000000010d00788c */ /* 0x000fe4000bf05070 */
[----:B------:R-:W-:Y:S02]  /*0ac0*/  ULOP3.LUT UP1, URZ, UR16, 0x1, URZ, 0xc0, !UPT ;  /* 0x0000000110ff7892 */ /* 0x000fe4000f82c0ff */
[----:B------:R-:W-:-:S09]  /*0ad0*/  UISETP.NE.AND.EX UP0, UPT, URZ, URZ, UPT, UP0 ;  /* 0x000000ffff00728c */ /* 0x000fd2000bf05300 */
        /* <DEDUP_REMOVED lines=21> */
[----:B--2---:R-:W-:-:S04]  /*0c30*/  FFMA R12, R12, R14, R15 ;  /* 0x0000000e0c0c7223 */ /* 0x004fc8000000000f */
[----:B---3--:R-:W-:-:S07]  /*0c40*/  FFMA R15, R17, R16, R12 ;  /* 0x00000010110f7223 */ /* 0x008fce000000000c */
.L_x_45:
        /* <DEDUP_REMOVED lines=15> */
[----:B------:R-:W-:-:S05]  /*0d40*/  LEA.HI.X R5, R6, R5, R7, 0x2, P1 ;  /* 0x0000000506057211 */ /* 0x000fca00008f1407 */
[----:B------:R-:W2:Y:S02]  /*0d50*/  LDG.E R4, desc[UR10][R4.64] ;  /* 0x0000000a04047981 */ /* 0x000ea4000c1e1900 */
[----:B--2---:R-:W-:-:S07]  /*0d60*/  FFMA R15, R16, R4, R15 ;  /* 0x00000004100f7223 */ /* 0x004fce000000000f */
.L_x_43:
[----:B------:R-:W0:Y:S01]  /*0d70*/  LDCU.64 UR4, c[0x0][0x390] ;  /* 0x00007200ff0477ac */ /* 0x000e220008000a00 */
[----:B------:R-:W-:-:S04]  /*0d80*/  FSETP.GT.AND P1, PT, R8, -R15, PT ;  /* 0x8000000f0800720b */ /* 0x000fc80003f24000 */
[C---:B------:R-:W-:Y:S02]  /*0d90*/  SEL R0, R13.reuse, R0, P1 ;  /* 0x000000000d007207 */ /* 0x040fe40000800000 */
[----:B------:R-:W-:Y:S02]  /*0da0*/  IADD3 R13, P0, PT, R13, 0x1, RZ ;  /* 0x000000010d0d7810 */ /* 0x000fe40007f1e0ff */
[----:B------:R-:W-:-:S03]  /*0db0*/  FSEL R8, -R15, R8, P1 ;  /* 0x000000080f087208 */ /* 0x000fc60000800100 */
[----:B------:R-:W-:Y:S01]  /*0dc0*/  IMAD.X R10, RZ, RZ, R10, P0 ;  /* 0x000000ffff0a7224 */ /* 0x000fe200000e060a */
[----:B0-----:R-:W-:-:S04]  /*0dd0*/  ISETP.NE.U32.AND P0, PT, R13, UR4, PT ;  /* 0x000000040d007c0c */ /* 0x001fc8000bf05070 */
[----:B------:R-:W-:-:S13]  /*0de0*/  ISETP.NE.AND.EX P0, PT, R10, UR5, PT, P0 ;  /* 0x000000050a007c0c */ /* 0x000fda000bf05300 */
[----:B------:R-:W-:Y:S05]  /*0df0*/  @P0 BRA `(.L_x_46) ;  /* 0xfffffff400ac0947 */ /* 0x000fea000383ffff */
.L_x_36:
[----:B------:R-:W0:Y:S02]  /*0e00*/  LDCU.64 UR4, c[0x0][0x3a0] ;  /* 0x00007400ff0477ac */ /* 0x000e240008000a00 */
[----:B0-----:R-:W-:-:S04]  /*0e10*/  LEA R2, P0, R9, UR4, 0x2 ;  /* 0x0000000409027c11 */ /* 0x001fc8000f8010ff */
[----:B------:R-:W-:-:S05]  /*0e20*/  LEA.HI.X R3, R9, UR5, RZ, 0x2, P0 ;  /* 0x0000000509037c11 */ /* 0x000fca00080f14ff */
[----:B------:R-:W-:Y:S01]  /*0e30*/  STG.E desc[UR10][R2.64], R0 ;  /* 0x0000000002007986 */ /* 0x000fe2000c10190a */
[----:B------:R-:W-:Y:S05]  /*0e40*/  EXIT ;  /* 0x000000000000794d */ /* 0x000fea0003800000 */
.L_x_47:
        /* <DEDUP_REMOVED lines=11> */
.L_x_51:


//--------------------- .nv.shared.reserved.0     --------------------------
	.section	.nv.shared.reserved.0,"aw",@nobits
	.weak		__nv_reservedSMEM_offset_0_alias
	.size		__nv_reservedSMEM_offset_0_alias, 0, 64
	.other		__nv_reservedSMEM_offset_0_alias,@"STO_CUDA_RESERVED_SHARED STV_DEFAULT"
__nv_reservedSMEM_offset_0_alias:
	.zero		0
	.zero		64


//--------------------- .nv.constant0.vchordrq_assign_kernel_3 --------------------------
	.section	.nv.constant0.vchordrq_assign_kernel_3,"a",@progbits
	.sectionflags	@""
	.align	4
.nv.constant0.vchordrq_assign_kernel_3:
	.zero		944


//--------------------- .nv.constant0.vchordrq_assign_kernel_2 --------------------------
	.section	.nv.constant0.vchordrq_assign_kernel_2,"a",@progbits
	.sectionflags	@""
	.align	4
.nv.constant0.vchordrq_assign_kernel_2:
	.zero		944


//--------------------- .nv.constant0.vchordrq_assign_kernel_1 --------------------------
	.section	.nv.constant0.vchordrq_assign_kernel_1,"a",@progbits
	.sectionflags	@""
	.align	4
.nv.constant0.vchordrq_assign_kernel_1:
	.zero		944


//--------------------- .nv.constant0.vchordrq_assign_kernel_0 --------------------------
	.section	.nv.constant0.vchordrq_assign_kernel_0,"a",@progbits
	.sectionflags	@""
	.align	4
.nv.constant0.vchordrq_assign_kernel_0:
	.zero		944


//--------------------- SYMBOLS --------------------------

	.type		.nv.reservedSmem.offset0,@object
	.size		.nv.reservedSmem.offset0,0x4
